	.target	sm_100a

	.elftype	@"ET_EXEC"


//--------------------- .note.nv.tkinfo           --------------------------
	.section	.note.nv.tkinfo,"",@"SHT_NOTE"
	.sectionflags	@"SHF_NOTE_NV_TKINFO"
	.tkinfo
        /*0018*/ 	.word	0x00000002
        /*0030*/ 	.string	""
        /*0030*/ 	.string	"ptxas"
        /*0030*/ 	.string	"Cuda compilation tools, release 13.0, V13.0.88"
        /*0030*/ 	.string	"Build cuda_13.0.r13.0/compiler.36424714_0"
        /*0030*/ 	.string	"-arch sm_100a -m 64 "



//--------------------- .note.nv.cuinfo           --------------------------
	.section	.note.nv.cuinfo,"",@"SHT_NOTE"
	.sectionflags	@"SHF_NOTE_NV_CUINFO"
        /*0018*/ 	.short	0x0002
        /*001a*/ 	.short	0x0064
        /*001c*/ 	.short	0x0082
	.zero		2


//--------------------- .nv.info                  --------------------------
	.section	.nv.info,"",@"SHT_CUDA_INFO"
	.align	4


	//----- nvinfo : EIATTR_REGCOUNT
	.align		4
        /*0000*/ 	.byte	0x04, 0x2f
        /*0002*/ 	.short	(.L_19 - .L_18)
	.align		4
.L_18:
        /*0004*/ 	.word	index@(_ZN7cutlass13device_kernelINS_4gemm6kernel13GemmUniversalIN4cute5tupleIJiiiiEEENS1_10collective13CollectiveMmaINS1_35MainloopSm100TmaUmmaWarpSpecializedILi13ELi2ELi4ENS5_IJNS4_1CILi1EEESB_SB_EEEEENS5_IJNSA_ILi64EEESE_NSA_ILi128EEEEEEaNS5_IJlSB_lEEEaNS5_IJSB_llEEENS4_8TiledMMAINS4_8MMA_AtomIJNS4_15SM100_MMA_S8_SSIaaiLi64ELi64ELNS4_4UMMA5MajorE0ELSN_1ELNSM_8SaturateE0EEEEEENS4_6LayoutISC_NS5_IJNSA_ILi0EEESS_SS_EEEEENS5_IJNS4_10UnderscoreESV_SV_EEEEENS4_13SM90_TMA_LOADENS4_14ComposedLayoutINS4_7SwizzleILi3ELi4ELi3EEENS4_18smem_ptr_flag_bitsILi8EEENSR_INS5_IJNSA_ILi8EEESF_EEENS5_IJSF_SB_EEEEEEEvNS4_8identityESY_NSZ_INS10_ILi2ELi4ELi3EEES13_NSR_INS5_IJSE_S14_EEENS5_IJSB_SE_EEEEEEEvS19_EENS_8epilogue10collective18CollectiveEpilogueINS1G_23Sm100TmaWarpSpecializedILi1ELi1ELi32ELb0ELb0EEEJSG_NS5_IJNSR_ISE_SB_EES1L_EEEaSH_aSH_NS1G_6fusion15FusionCallbacksIS1K_NS1N_17LinearCombinationIaiaiLNS_15FloatRoundStyleE2EEESG_S1M_JEEENS4_5SM1004TMEM4LOAD26SM100_TMEM_LOAD_16dp32b32xESY_NSZ_IS1A_S13_NSR_INS5_IJS14_SE_EEENS5_IJSE_SB_EEEEEEENS4_39AutoVectorizingCopyWithAssumedAlignmentILi128EEENS4_14SM90_TMA_STOREES20_S22_S22_EEEvvEEEEvNT_6ParamsE)
        /*0008*/ 	.word	0x0000007b


	//----- nvinfo : EIATTR_FRAME_SIZE
	.align		4
.L_19:
        /*000c*/ 	.byte	0x04, 0x11
        /*000e*/ 	.short	(.L_21 - .L_20)
	.align		4
.L_20:
        /*0010*/ 	.word	index@($__internal_2_$__cuda_sm10x_tcgen05_guardrail_trap_unallocated_columns_being_dealloced)
        /*0014*/ 	.word	0x00000000


	//----- nvinfo : EIATTR_FRAME_SIZE
	.align		4
.L_21:
        /*0018*/ 	.byte	0x04, 0x11
        /*001a*/ 	.short	(.L_23 - .L_22)
	.align		4
.L_22:
        /*001c*/ 	.word	index@($__internal_1_$__cuda_sm10x_tcgen05_guardrail_trap_phase_invalid_during_alloc)
        /*0020*/ 	.word	0x00000000


	//----- nvinfo : EIATTR_FRAME_SIZE
	.align		4
.L_23:
        /*0024*/ 	.byte	0x04, 0x11
        /*0026*/ 	.short	(.L_25 - .L_24)
	.align		4
.L_24:
        /*0028*/ 	.word	index@($__internal_0_$__cuda_sm10x_tcgen05_guardrail_trap_col_being_dealloced_not_returned_by_alloc)
        /*002c*/ 	.word	0x00000000


	//----- nvinfo : EIATTR_FRAME_SIZE
	.align		4
.L_25:
        /*0030*/ 	.byte	0x04, 0x11
        /*0032*/ 	.short	(.L_27 - .L_26)
	.align		4
.L_26:
        /*0034*/ 	.word	index@(_ZN7cutlass13device_kernelINS_4gemm6kernel13GemmUniversalIN4cute5tupleIJiiiiEEENS1_10collective13CollectiveMmaINS1_35MainloopSm100TmaUmmaWarpSpecializedILi13ELi2ELi4ENS5_IJNS4_1CILi1EEESB_SB_EEEEENS5_IJNSA_ILi64EEESE_NSA_ILi128EEEEEEaNS5_IJlSB_lEEEaNS5_IJSB_llEEENS4_8TiledMMAINS4_8MMA_AtomIJNS4_15SM100_MMA_S8_SSIaaiLi64ELi64ELNS4_4UMMA5MajorE0ELSN_1ELNSM_8SaturateE0EEEEEENS4_6LayoutISC_NS5_IJNSA_ILi0EEESS_SS_EEEEENS5_IJNS4_10UnderscoreESV_SV_EEEEENS4_13SM90_TMA_LOADENS4_14ComposedLayoutINS4_7SwizzleILi3ELi4ELi3EEENS4_18smem_ptr_flag_bitsILi8EEENSR_INS5_IJNSA_ILi8EEESF_EEENS5_IJSF_SB_EEEEEEEvNS4_8identityESY_NSZ_INS10_ILi2ELi4ELi3EEES13_NSR_INS5_IJSE_S14_EEENS5_IJSB_SE_EEEEEEEvS19_EENS_8epilogue10collective18CollectiveEpilogueINS1G_23Sm100TmaWarpSpecializedILi1ELi1ELi32ELb0ELb0EEEJSG_NS5_IJNSR_ISE_SB_EES1L_EEEaSH_aSH_NS1G_6fusion15FusionCallbacksIS1K_NS1N_17LinearCombinationIaiaiLNS_15FloatRoundStyleE2EEESG_S1M_JEEENS4_5SM1004TMEM4LOAD26SM100_TMEM_LOAD_16dp32b32xESY_NSZ_IS1A_S13_NSR_INS5_IJS14_SE_EEENS5_IJSE_SB_EEEEEEENS4_39AutoVectorizingCopyWithAssumedAlignmentILi128EEENS4_14SM90_TMA_STOREES20_S22_S22_EEEvvEEEEvNT_6ParamsE)
        /*0038*/ 	.word	0x00000000


	//----- nvinfo : EIATTR_MIN_STACK_SIZE
	.align		4
.L_27:
        /*003c*/ 	.byte	0x04, 0x12
        /*003e*/ 	.short	(.L_29 - .L_28)
	.align		4
.L_28:
        /*0040*/ 	.word	index@(_ZN7cutlass13device_kernelINS_4gemm6kernel13GemmUniversalIN4cute5tupleIJiiiiEEENS1_10collective13CollectiveMmaINS1_35MainloopSm100TmaUmmaWarpSpecializedILi13ELi2ELi4ENS5_IJNS4_1CILi1EEESB_SB_EEEEENS5_IJNSA_ILi64EEESE_NSA_ILi128EEEEEEaNS5_IJlSB_lEEEaNS5_IJSB_llEEENS4_8TiledMMAINS4_8MMA_AtomIJNS4_15SM100_MMA_S8_SSIaaiLi64ELi64ELNS4_4UMMA5MajorE0ELSN_1ELNSM_8SaturateE0EEEEEENS4_6LayoutISC_NS5_IJNSA_ILi0EEESS_SS_EEEEENS5_IJNS4_10UnderscoreESV_SV_EEEEENS4_13SM90_TMA_LOADENS4_14ComposedLayoutINS4_7SwizzleILi3ELi4ELi3EEENS4_18smem_ptr_flag_bitsILi8EEENSR_INS5_IJNSA_ILi8EEESF_EEENS5_IJSF_SB_EEEEEEEvNS4_8identityESY_NSZ_INS10_ILi2ELi4ELi3EEES13_NSR_INS5_IJSE_S14_EEENS5_IJSB_SE_EEEEEEEvS19_EENS_8epilogue10collective18CollectiveEpilogueINS1G_23Sm100TmaWarpSpecializedILi1ELi1ELi32ELb0ELb0EEEJSG_NS5_IJNSR_ISE_SB_EES1L_EEEaSH_aSH_NS1G_6fusion15FusionCallbacksIS1K_NS1N_17LinearCombinationIaiaiLNS_15FloatRoundStyleE2EEESG_S1M_JEEENS4_5SM1004TMEM4LOAD26SM100_TMEM_LOAD_16dp32b32xESY_NSZ_IS1A_S13_NSR_INS5_IJS14_SE_EEENS5_IJSE_SB_EEEEEEENS4_39AutoVectorizingCopyWithAssumedAlignmentILi128EEENS4_14SM90_TMA_STOREES20_S22_S22_EEEvvEEEEvNT_6ParamsE)
        /*0044*/ 	.word	0x00000000
.L_29:


//--------------------- .nv.compat                --------------------------
	.section	.nv.compat,"",@"SHT_CUDA_COMPAT_INFO"
	.align	4
        /*0000*/ 	.byte	0x02, 0x09, 0x01, 0x00, 0x02, 0x02, 0x03, 0x00, 0x02, 0x05, 0x06, 0x00, 0x03, 0x07, 0x01, 0x01
        /*0010*/ 	.byte	0x02, 0x03, 0x01, 0x00, 0x02, 0x06, 0x01, 0x00, 0x04, 0x0b, 0x08, 0x00, 0x01, 0x00, 0x00, 0x00
        /*0020*/ 	.byte	0x00, 0x00, 0x00, 0x00


//--------------------- .nv.info._ZN7cutlass13device_kernelINS_4gemm6kernel13GemmUniversalIN4cute5tupleIJiiiiEEENS1_10collective13CollectiveMmaINS1_35MainloopSm100TmaUmmaWarpSpecializedILi13ELi2ELi4ENS5_IJNS4_1CILi1EEESB_SB_EEEEENS5_IJNSA_ILi64EEESE_NSA_ILi128EEEEEEaNS5_IJlSB_lEEEaNS5_IJSB_llEEENS4_8TiledMMAINS4_8MMA_AtomIJNS4_15SM100_MMA_S8_SSIaaiLi64ELi64ELNS4_4UMMA5MajorE0ELSN_1ELNSM_8SaturateE0EEEEEENS4_6LayoutISC_NS5_IJNSA_ILi0EEESS_SS_EEEEENS5_IJNS4_10UnderscoreESV_SV_EEEEENS4_13SM90_TMA_LOADENS4_14ComposedLayoutINS4_7SwizzleILi3ELi4ELi3EEENS4_18smem_ptr_flag_bitsILi8EEENSR_INS5_IJNSA_ILi8EEESF_EEENS5_IJSF_SB_EEEEEEEvNS4_8identityESY_NSZ_INS10_ILi2ELi4ELi3EEES13_NSR_INS5_IJSE_S14_EEENS5_IJSB_SE_EEEEEEEvS19_EENS_8epilogue10collective18CollectiveEpilogueINS1G_23Sm100TmaWarpSpecializedILi1ELi1ELi32ELb0ELb0EEEJSG_NS5_IJNSR_ISE_SB_EES1L_EEEaSH_aSH_NS1G_6fusion15FusionCallbacksIS1K_NS1N_17LinearCombinationIaiaiLNS_15FloatRoundStyleE2EEESG_S1M_JEEENS4_5SM1004TMEM4LOAD26SM100_TMEM_LOAD_16dp32b32xESY_NSZ_IS1A_S13_NSR_INS5_IJS14_SE_EEENS5_IJSE_SB_EEEEEEENS4_39AutoVectorizingCopyWithAssumedAlignmentILi128EEENS4_14SM90_TMA_STOREES20_S22_S22_EEEvvEEEEvNT_6ParamsE --------------------------
	.section	.nv.info._ZN7cutlass13device_kernelINS_4gemm6kernel13GemmUniversalIN4cute5tupleIJiiiiEEENS1_10collective13CollectiveMmaINS1_35MainloopSm100TmaUmmaWarpSpecializedILi13ELi2ELi4ENS5_IJNS4_1CILi1EEESB_SB_EEEEENS5_IJNSA_ILi64EEESE_NSA_ILi128EEEEEEaNS5_IJlSB_lEEEaNS5_IJSB_llEEENS4_8TiledMMAINS4_8MMA_AtomIJNS4_15SM100_MMA_S8_SSIaaiLi64ELi64ELNS4_4UMMA5MajorE0ELSN_1ELNSM_8SaturateE0EEEEEENS4_6LayoutISC_NS5_IJNSA_ILi0EEESS_SS_EEEEENS5_IJNS4_10UnderscoreESV_SV_EEEEENS4_13SM90_TMA_LOADENS4_14ComposedLayoutINS4_7SwizzleILi3ELi4ELi3EEENS4_18smem_ptr_flag_bitsILi8EEENSR_INS5_IJNSA_ILi8EEESF_EEENS5_IJSF_SB_EEEEEEEvNS4_8identityESY_NSZ_INS10_ILi2ELi4ELi3EEES13_NSR_INS5_IJSE_S14_EEENS5_IJSB_SE_EEEEEEEvS19_EENS_8epilogue10collective18CollectiveEpilogueINS1G_23Sm100TmaWarpSpecializedILi1ELi1ELi32ELb0ELb0EEEJSG_NS5_IJNSR_ISE_SB_EES1L_EEEaSH_aSH_NS1G_6fusion15FusionCallbacksIS1K_NS1N_17LinearCombinationIaiaiLNS_15FloatRoundStyleE2EEESG_S1M_JEEENS4_5SM1004TMEM4LOAD26SM100_TMEM_LOAD_16dp32b32xESY_NSZ_IS1A_S13_NSR_INS5_IJS14_SE_EEENS5_IJSE_SB_EEEEEEENS4_39AutoVectorizingCopyWithAssumedAlignmentILi128EEENS4_14SM90_TMA_STOREES20_S22_S22_EEEvvEEEEvNT_6ParamsE,"",@"SHT_CUDA_INFO"
	.sectionflags	@""
	.align	4


	//----- nvinfo : EIATTR_CUDA_API_VERSION
	.align		4
        /*0000*/ 	.byte	0x04, 0x37
        /*0002*/ 	.short	(.L_31 - .L_30)
.L_30:
        /*0004*/ 	.word	0x00000082


	//----- nvinfo : EIATTR_KPARAM_INFO
	.align		4
.L_31:
        /*0008*/ 	.byte	0x04, 0x17
        /*000a*/ 	.short	(.L_33 - .L_32)
.L_32:
        /*000c*/ 	.word	0x00000000
        /*0010*/ 	.short	0x0000
        /*0012*/ 	.short	0x0000
        /*0014*/ 	.byte	0x00, 0xf0, 0x01, 0x20


	//----- nvinfo : EIATTR_AT_ENTRY_FRAGMENTS
	.align		4
.L_33:
        /*0018*/ 	.byte	0x04, 0x4f
        /*001a*/ 	.short	(.L_35 - .L_34)


	//   ....[0]....
.L_34:
        /*001c*/ 	.word	0x00000006


	//----- nvinfo : EIATTR_RESERVED_SMEM_USED
	.align		4
.L_35:
        /*0020*/ 	.byte	0x01, 0x41
	.zero		2


	//----- nvinfo : EIATTR_SPARSE_MMA_MASK
	.align		4
        /*0024*/ 	.byte	0x03, 0x50
        /*0026*/ 	.short	0x0000


	//----- nvinfo : EIATTR_TCGEN05_1CTA_USED
	.align		4
        /*0028*/ 	.byte	0x01, 0x51
	.zero		2


	//----- nvinfo : EIATTR_MAXREG_COUNT
	.align		4
        /*002c*/ 	.byte	0x03, 0x1b
        /*002e*/ 	.short	0x00ff


	//----- nvinfo : EIATTR_NUM_BARRIERS
	.align		4
        /*0030*/ 	.byte	0x02, 0x4c
        /*0032*/ 	.byte	0x07
	.zero		1


	//----- nvinfo : EIATTR_EXTERNS
	.align		4
        /*0034*/ 	.byte	0x04, 0x0f
        /*0036*/ 	.short	(.L_37 - .L_36)


	//   ....[0]....
	.align		4
.L_36:
        /*0038*/ 	.word	index@(__assertfail)


	//----- nvinfo : EIATTR_MERCURY_ISA_VERSION
	.align		4
.L_37:
        /*003c*/ 	.byte	0x03, 0x5f
        /*003e*/ 	.short	0x0101


	//----- nvinfo : EIATTR_INT_WARP_WIDE_INSTR_OFFSETS
	.align		4
        /*0040*/ 	.byte	0x04, 0x31
        /*0042*/ 	.short	(.L_39 - .L_38)


	//   ....[0]....
.L_38:
        /*0044*/ 	.word	0x00001eb0


	//   ....[1]....
        /*0048*/ 	.word	0x00003e60


	//   ....[2]....
        /*004c*/ 	.word	0x00003e80


	//   ....[3]....
        /*0050*/ 	.word	0x00003eb0


	//   ....[4]....
        /*0054*/ 	.word	0x000048c0


	//   ....[5]....
        /*0058*/ 	.word	0x000049b0


	//----- nvinfo : EIATTR_COOP_GROUP_MASK_REGIDS
	.align		4
.L_39:
        /*005c*/ 	.byte	0x04, 0x29
        /*005e*/ 	.short	(.L_41 - .L_40)


	//   ....[0]....
.L_40:
        /*0060*/ 	.word	0xffffffff


	//   ....[1]....
        /*0064*/ 	.word	0xffffffff


	//   ....[2]....
        /*0068*/ 	.word	0xffffffff


	//   ....[3]....
        /*006c*/ 	.word	0xffffffff


	//   ....[4]....
        /*0070*/ 	.word	0xffffffff


	//   ....[5]....
        /*0074*/ 	.word	0xffffffff


	//   ....[6]....
        /*0078*/ 	.word	0xffffffff


	//   ....[7]....
        /*007c*/ 	.word	0xffffffff


	//   ....[8]....
        /*0080*/ 	.word	0xffffffff


	//   ....[9]....
        /*0084*/ 	.word	0xffffffff


	//   ....[10]....
        /*0088*/ 	.word	0xffffffff


	//   ....[11]....
        /*008c*/ 	.word	0xffffffff


	//   ....[12]....
        /*0090*/ 	.word	0xffffffff


	//----- nvinfo : EIATTR_COOP_GROUP_INSTR_OFFSETS
	.align		4
.L_41:
        /*0094*/ 	.byte	0x04, 0x28
        /*0096*/ 	.short	(.L_43 - .L_42)


	//   ....[0]....
.L_42:
        /*0098*/ 	.word	0x00000090


	//   ....[1]....
        /*009c*/ 	.word	0x000004d0


	//   ....[2]....
        /*00a0*/ 	.word	0x00000790


	//   ....[3]....
        /*00a4*/ 	.word	0x000008d0


	//   ....[4]....
        /*00a8*/ 	.word	0x000009d0


	//   ....[5]....
        /*00ac*/ 	.word	0x00000b40


	//   ....[6]....
        /*00b0*/ 	.word	0x00000ce0


	//   ....[7]....
        /*00b4*/ 	.word	0x00001d90


	//   ....[8]....
        /*00b8*/ 	.word	0x00003080


	//   ....[9]....
        /*00bc*/ 	.word	0x00003290


	//   ....[10]....
        /*00c0*/ 	.word	0x000032c0


	//   ....[11]....
        /*00c4*/ 	.word	0x00003d40


	//   ....[12]....
        /*00c8*/ 	.word	0x00003f70


	//----- nvinfo : EIATTR_VRC_CTA_INIT_COUNT
	.align		4
.L_43:
        /*00cc*/ 	.byte	0x02, 0x4a
        /*00ce*/ 	.byte	0x80
	.zero		1


	//----- nvinfo : EIATTR_SYSCALL_OFFSETS
	.align		4
        /*00d0*/ 	.byte	0x04, 0x46
        /*00d2*/ 	.short	(.L_45 - .L_44)


	//   ....[0]....
.L_44:
        /*00d4*/ 	.word	0x000053d0


	//   ....[1]....
        /*00d8*/ 	.word	0x00005510


	//   ....[2]....
        /*00dc*/ 	.word	0x00005c70


	//----- nvinfo : EIATTR_MBARRIER_INSTR_OFFSETS
	.align		4
.L_45:
        /*00e0*/ 	.byte	0x04, 0x39
        /*00e2*/ 	.short	(.L_47 - .L_46)


	//   ....[0]....
.L_46:
        /*00e4*/ 	.word	0x000005d0
        /*00e8*/ 	.word	0x000000ff
        /*00ec*/ 	.word	0x00000000
        /*00f0*/ 	.short	0x0100
        /*00f2*/ 	.byte	0x05
	.zero		1


	//   ....[1]....
        /*00f4*/ 	.word	0x000005e0
        /*00f8*/ 	.word	0x000000ff
        /*00fc*/ 	.word	0x00000068
        /*0100*/ 	.short	0x0100
        /*0102*/ 	.byte	0x05
	.zero		1


	//   ....[2]....
        /*0104*/ 	.word	0x000005f0
        /*0108*/ 	.word	0x000000ff
        /*010c*/ 	.word	0x00000008
        /*0110*/ 	.short	0x0100
        /*0112*/ 	.byte	0x05
	.zero		1


	//   ....[3]....
        /*0114*/ 	.word	0x00000600
        /*0118*/ 	.word	0x000000ff
        /*011c*/ 	.word	0x00000070
        /*0120*/ 	.short	0x0100
        /*0122*/ 	.byte	0x05
	.zero		1


	//   ....[4]....
        /*0124*/ 	.word	0x00000610
        /*0128*/ 	.word	0x000000ff
        /*012c*/ 	.word	0x00000010
        /*0130*/ 	.short	0x0100
        /*0132*/ 	.byte	0x05
	.zero		1


	//   ....[5]....
        /*0134*/ 	.word	0x00000620
        /*0138*/ 	.word	0x000000ff
        /*013c*/ 	.word	0x00000078
        /*0140*/ 	.short	0x0100
        /*0142*/ 	.byte	0x05
	.zero		1


	//   ....[6]....
        /*0144*/ 	.word	0x00000630
        /*0148*/ 	.word	0x000000ff
        /*014c*/ 	.word	0x00000018
        /*0150*/ 	.short	0x0100
        /*0152*/ 	.byte	0x05
	.zero		1


	//   ....[7]....
        /*0154*/ 	.word	0x00000640
        /*0158*/ 	.word	0x000000ff
        /*015c*/ 	.word	0x00000080
        /*0160*/ 	.short	0x0100
        /*0162*/ 	.byte	0x05
	.zero		1


	//   ....[8]....
        /*0164*/ 	.word	0x00000650
        /*0168*/ 	.word	0x000000ff
        /*016c*/ 	.word	0x00000020
        /*0170*/ 	.short	0x0100
        /*0172*/ 	.byte	0x05
	.zero		1


	//   ....[9]....
        /*0174*/ 	.word	0x00000660
        /*0178*/ 	.word	0x000000ff
        /*017c*/ 	.word	0x00000088
        /*0180*/ 	.short	0x0100
        /*0182*/ 	.byte	0x05
	.zero		1


	//   ....[10]....
        /*0184*/ 	.word	0x00000670
        /*0188*/ 	.word	0x000000ff
        /*018c*/ 	.word	0x00000028
        /*0190*/ 	.short	0x0100
        /*0192*/ 	.byte	0x05
	.zero		1


	//   ....[11]....
        /*0194*/ 	.word	0x00000680
        /*0198*/ 	.word	0x000000ff
        /*019c*/ 	.word	0x00000090
        /*01a0*/ 	.short	0x0100
        /*01a2*/ 	.byte	0x05
	.zero		1


	//   ....[12]....
        /*01a4*/ 	.word	0x00000690
        /*01a8*/ 	.word	0x000000ff
        /*01ac*/ 	.word	0x00000030
        /*01b0*/ 	.short	0x0100
        /*01b2*/ 	.byte	0x05
	.zero		1


	//   ....[13]....
        /*01b4*/ 	.word	0x000006a0
        /*01b8*/ 	.word	0x000000ff
        /*01bc*/ 	.word	0x00000098
        /*01c0*/ 	.short	0x0100
        /*01c2*/ 	.byte	0x05
	.zero		1


	//   ....[14]....
        /*01c4*/ 	.word	0x000006b0
        /*01c8*/ 	.word	0x000000ff
        /*01cc*/ 	.word	0x00000038
        /*01d0*/ 	.short	0x0100
        /*01d2*/ 	.byte	0x05
	.zero		1


	//   ....[15]....
        /*01d4*/ 	.word	0x000006c0
        /*01d8*/ 	.word	0x000000ff
        /*01dc*/ 	.word	0x000000a0
        /*01e0*/ 	.short	0x0100
        /*01e2*/ 	.byte	0x05
	.zero		1


	//   ....[16]....
        /*01e4*/ 	.word	0x000006d0
        /*01e8*/ 	.word	0x000000ff
        /*01ec*/ 	.word	0x00000040
        /*01f0*/ 	.short	0x0100
        /*01f2*/ 	.byte	0x05
	.zero		1


	//   ....[17]....
        /*01f4*/ 	.word	0x000006e0
        /*01f8*/ 	.word	0x000000ff
        /*01fc*/ 	.word	0x000000a8
        /*0200*/ 	.short	0x0100
        /*0202*/ 	.byte	0x05
	.zero		1


	//   ....[18]....
        /*0204*/ 	.word	0x000006f0
        /*0208*/ 	.word	0x000000ff
        /*020c*/ 	.word	0x00000048
        /*0210*/ 	.short	0x0100
        /*0212*/ 	.byte	0x05
	.zero		1


	//   ....[19]....
        /*0214*/ 	.word	0x00000700
        /*0218*/ 	.word	0x000000ff
        /*021c*/ 	.word	0x000000b0
        /*0220*/ 	.short	0x0100
        /*0222*/ 	.byte	0x05
	.zero		1


	//   ....[20]....
        /*0224*/ 	.word	0x00000710
        /*0228*/ 	.word	0x000000ff
        /*022c*/ 	.word	0x00000050
        /*0230*/ 	.short	0x0100
        /*0232*/ 	.byte	0x05
	.zero		1


	//   ....[21]....
        /*0234*/ 	.word	0x00000720
        /*0238*/ 	.word	0x000000ff
        /*023c*/ 	.word	0x000000b8
        /*0240*/ 	.short	0x0100
        /*0242*/ 	.byte	0x05
	.zero		1


	//   ....[22]....
        /*0244*/ 	.word	0x00000730
        /*0248*/ 	.word	0x000000ff
        /*024c*/ 	.word	0x00000058
        /*0250*/ 	.short	0x0100
        /*0252*/ 	.byte	0x05
	.zero		1


	//   ....[23]....
        /*0254*/ 	.word	0x00000740
        /*0258*/ 	.word	0x000000ff
        /*025c*/ 	.word	0x000000c0
        /*0260*/ 	.short	0x0100
        /*0262*/ 	.byte	0x05
	.zero		1


	//   ....[24]....
        /*0264*/ 	.word	0x00000750
        /*0268*/ 	.word	0x000000ff
        /*026c*/ 	.word	0x00000060
        /*0270*/ 	.short	0x0100
        /*0272*/ 	.byte	0x05
	.zero		1


	//   ....[25]....
        /*0274*/ 	.word	0x00000760
        /*0278*/ 	.word	0x000000ff
        /*027c*/ 	.word	0x000000c8
        /*0280*/ 	.short	0x0100
        /*0282*/ 	.byte	0x05
	.zero		1


	//   ....[26]....
        /*0284*/ 	.word	0x000008a0
        /*0288*/ 	.word	0x000000ff
        /*028c*/ 	.word	0x000000d0
        /*0290*/ 	.short	0x0100
        /*0292*/ 	.byte	0x06
	.zero		1


	//   ....[27]....
        /*0294*/ 	.word	0x000008b0
        /*0298*/ 	.word	0x000000ff
        /*029c*/ 	.word	0x000000d8
        /*02a0*/ 	.short	0x0100
        /*02a2*/ 	.byte	0x06
	.zero		1


	//   ....[28]....
        /*02a4*/ 	.word	0x000009a0
        /*02a8*/ 	.word	0x000000ff
        /*02ac*/ 	.word	0x000000e0
        /*02b0*/ 	.short	0x0100
        /*02b2*/ 	.byte	0x05
	.zero		1


	//   ....[29]....
        /*02b4*/ 	.word	0x000009b0
        /*02b8*/ 	.word	0x000000ff
        /*02bc*/ 	.word	0x000000e8
        /*02c0*/ 	.short	0x0100
        /*02c2*/ 	.byte	0x05
	.zero		1


	//   ....[30]....
        /*02c4*/ 	.word	0x00000af0
        /*02c8*/ 	.word	0x000000ff
        /*02cc*/ 	.word	0x000000f0
        /*02d0*/ 	.short	0x0100
        /*02d2*/ 	.byte	0x05
	.zero		1


	//   ....[31]....
        /*02d4*/ 	.word	0x00000b00
        /*02d8*/ 	.word	0x000000ff
        /*02dc*/ 	.word	0x00000100
        /*02e0*/ 	.short	0x0100
        /*02e2*/ 	.byte	0x05
	.zero		1


	//   ....[32]....
        /*02e4*/ 	.word	0x00000b10
        /*02e8*/ 	.word	0x000000ff
        /*02ec*/ 	.word	0x000000f8
        /*02f0*/ 	.short	0x0100
        /*02f2*/ 	.byte	0x05
	.zero		1


	//   ....[33]....
        /*02f4*/ 	.word	0x00000b20
        /*02f8*/ 	.word	0x000000ff
        /*02fc*/ 	.word	0x00000108
        /*0300*/ 	.short	0x0100
        /*0302*/ 	.byte	0x05
	.zero		1


	//   ....[34]....
        /*0304*/ 	.word	0x00000c50
        /*0308*/ 	.word	0x000000ff
        /*030c*/ 	.word	0x00000110
        /*0310*/ 	.short	0x0100
        /*0312*/ 	.byte	0x06
	.zero		1


	//   ....[35]....
        /*0314*/ 	.word	0x00000c60
        /*0318*/ 	.word	0x000000ff
        /*031c*/ 	.word	0x00000130
        /*0320*/ 	.short	0x0100
        /*0322*/ 	.byte	0x06
	.zero		1


	//   ....[36]....
        /*0324*/ 	.word	0x00000c70
        /*0328*/ 	.word	0x000000ff
        /*032c*/ 	.word	0x00000118
        /*0330*/ 	.short	0x0100
        /*0332*/ 	.byte	0x06
	.zero		1


	//   ....[37]....
        /*0334*/ 	.word	0x00000c80
        /*0338*/ 	.word	0x000000ff
        /*033c*/ 	.word	0x00000138
        /*0340*/ 	.short	0x0100
        /*0342*/ 	.byte	0x06
	.zero		1


	//   ....[38]....
        /*0344*/ 	.word	0x00000c90
        /*0348*/ 	.word	0x000000ff
        /*034c*/ 	.word	0x00000120
        /*0350*/ 	.short	0x0100
        /*0352*/ 	.byte	0x06
	.zero		1


	//   ....[39]....
        /*0354*/ 	.word	0x00000ca0
        /*0358*/ 	.word	0x000000ff
        /*035c*/ 	.word	0x00000140
        /*0360*/ 	.short	0x0100
        /*0362*/ 	.byte	0x06
	.zero		1


	//   ....[40]....
        /*0364*/ 	.word	0x00000cb0
        /*0368*/ 	.word	0x000000ff
        /*036c*/ 	.word	0x00000128
        /*0370*/ 	.short	0x0100
        /*0372*/ 	.byte	0x06
	.zero		1


	//   ....[41]....
        /*0374*/ 	.word	0x00000cc0
        /*0378*/ 	.word	0x000000ff
        /*037c*/ 	.word	0x00000148
        /*0380*/ 	.short	0x0100
        /*0382*/ 	.byte	0x06
	.zero		1


	//   ....[42]....
        /*0384*/ 	.word	0x00000db0
        /*0388*/ 	.word	0x000000ff
        /*038c*/ 	.word	0x00000150
        /*0390*/ 	.short	0x0100
        /*0392*/ 	.byte	0x05
	.zero		1


	//   ....[43]....
        /*0394*/ 	.word	0x00000dc0
        /*0398*/ 	.word	0x000000ff
        /*039c*/ 	.word	0x00000160
        /*03a0*/ 	.short	0x0100
        /*03a2*/ 	.byte	0x05
	.zero		1


	//   ....[44]....
        /*03a4*/ 	.word	0x00000dd0
        /*03a8*/ 	.word	0x000000ff
        /*03ac*/ 	.word	0x00000158
        /*03b0*/ 	.short	0x0100
        /*03b2*/ 	.byte	0x05
	.zero		1


	//   ....[45]....
        /*03b4*/ 	.word	0x00000de0
        /*03b8*/ 	.word	0x000000ff
        /*03bc*/ 	.word	0x00000168
        /*03c0*/ 	.short	0x0100
        /*03c2*/ 	.byte	0x05
	.zero		1


	//   ....[46]....
        /*03c4*/ 	.word	0x000016b0
        /*03c8*/ 	.word	0x00000003
        /*03cc*/ 	.word	0x00000160
        /*03d0*/ 	.short	0x010a
        /*03d2*/ 	.byte	0xff
	.zero		1


	//   ....[47]....
        /*03d4*/ 	.word	0x000016e0
        /*03d8*/ 	.word	0x00000003
        /*03dc*/ 	.word	0x00000150
        /*03e0*/ 	.short	0x0101
        /*03e2*/ 	.byte	0xff
	.zero		1


	//   ....[48]....
        /*03e4*/ 	.word	0x000017b0
        /*03e8*/ 	.word	0x000000ff
        /*03ec*/ 	.word	0x00000068
        /*03f0*/ 	.short	0x010a
        /*03f2*/ 	.byte	0x08
	.zero		1


	//   ....[49]....
        /*03f4*/ 	.word	0x00001850
        /*03f8*/ 	.word	0x000000ff
        /*03fc*/ 	.word	0x00000068
        /*0400*/ 	.short	0x010a
        /*0402*/ 	.byte	0x21
	.zero		1


	//   ....[50]....
        /*0404*/ 	.word	0x000019b0
        /*0408*/ 	.word	0x000000ff
        /*040c*/ 	.word	0x00000068
        /*0410*/ 	.short	0x010a
        /*0412*/ 	.byte	0x08
	.zero		1


	//   ....[51]....
        /*0414*/ 	.word	0x00001aa0
        /*0418*/ 	.word	0x000000ff
        /*041c*/ 	.word	0x000000e8
        /*0420*/ 	.short	0x0101
        /*0422*/ 	.byte	0x04
	.zero		1


	//   ....[52]....
        /*0424*/ 	.word	0x00001ac0
        /*0428*/ 	.word	0x000000ff
        /*042c*/ 	.word	0x00000068
        /*0430*/ 	.short	0x010a
        /*0432*/ 	.byte	0x08
	.zero		1


	//   ....[53]....
        /*0434*/ 	.word	0x00001b40
        /*0438*/ 	.word	0x000000ff
        /*043c*/ 	.word	0x00000068
        /*0440*/ 	.short	0x010a
        /*0442*/ 	.byte	0x11
	.zero		1


	//   ....[54]....
        /*0444*/ 	.word	0x00001ca0
        /*0448*/ 	.word	0x000000ff
        /*044c*/ 	.word	0x00000068
        /*0450*/ 	.short	0x010a
        /*0452*/ 	.byte	0x08
	.zero		1


	//   ....[55]....
        /*0454*/ 	.word	0x00001dc0
        /*0458*/ 	.word	0x00000002
        /*045c*/ 	.word	0x000000f0
        /*0460*/ 	.short	0x010a
        /*0462*/ 	.byte	0xff
	.zero		1


	//   ....[56]....
        /*0464*/ 	.word	0x00001e80
        /*0468*/ 	.word	0x00000002
        /*046c*/ 	.word	0x00000000
        /*0470*/ 	.short	0x0101
        /*0472*/ 	.byte	0xff
	.zero		1


	//   ....[57]....
        /*0474*/ 	.word	0x000023e0
        /*0478*/ 	.word	0x000000ff
        /*047c*/ 	.word	0x00000000
        /*0480*/ 	.short	0x010a
        /*0482*/ 	.byte	0x05
	.zero		1


	//   ....[58]....
        /*0484*/ 	.word	0x00002470
        /*0488*/ 	.word	0x000000ff
        /*048c*/ 	.word	0x00000000
        /*0490*/ 	.short	0x010a
        /*0492*/ 	.byte	0x05
	.zero		1


	//   ....[59]....
        /*0494*/ 	.word	0x00002500
        /*0498*/ 	.word	0x000000ff
        /*049c*/ 	.word	0x00000000
        /*04a0*/ 	.short	0x010a
        /*04a2*/ 	.byte	0x05
	.zero		1


	//   ....[60]....
        /*04a4*/ 	.word	0x00002590
        /*04a8*/ 	.word	0x000000ff
        /*04ac*/ 	.word	0x00000000
        /*04b0*/ 	.short	0x010a
        /*04b2*/ 	.byte	0x05
	.zero		1


	//   ....[61]....
        /*04b4*/ 	.word	0x00002620
        /*04b8*/ 	.word	0x000000ff
        /*04bc*/ 	.word	0x00000000
        /*04c0*/ 	.short	0x010a
        /*04c2*/ 	.byte	0x05
	.zero		1


	//   ....[62]....
        /*04c4*/ 	.word	0x000026b0
        /*04c8*/ 	.word	0x000000ff
        /*04cc*/ 	.word	0x00000000
        /*04d0*/ 	.short	0x010a
        /*04d2*/ 	.byte	0x05
	.zero		1


	//   ....[63]....
        /*04d4*/ 	.word	0x00002740
        /*04d8*/ 	.word	0x000000ff
        /*04dc*/ 	.word	0x00000000
        /*04e0*/ 	.short	0x010a
        /*04e2*/ 	.byte	0x05
	.zero		1


	//   ....[64]....
        /*04e4*/ 	.word	0x000027d0
        /*04e8*/ 	.word	0x000000ff
        /*04ec*/ 	.word	0x00000000
        /*04f0*/ 	.short	0x010a
        /*04f2*/ 	.byte	0x05
	.zero		1


	//   ....[65]....
        /*04f4*/ 	.word	0x00002860
        /*04f8*/ 	.word	0x000000ff
        /*04fc*/ 	.word	0x00000000
        /*0500*/ 	.short	0x010a
        /*0502*/ 	.byte	0x05
	.zero		1


	//   ....[66]....
        /*0504*/ 	.word	0x000028f0
        /*0508*/ 	.word	0x000000ff
        /*050c*/ 	.word	0x00000000
        /*0510*/ 	.short	0x010a
        /*0512*/ 	.byte	0x05
	.zero		1


	//   ....[67]....
        /*0514*/ 	.word	0x00002980
        /*0518*/ 	.word	0x000000ff
        /*051c*/ 	.word	0x00000000
        /*0520*/ 	.short	0x010a
        /*0522*/ 	.byte	0x05
	.zero		1


	//   ....[68]....
        /*0524*/ 	.word	0x00002a10
        /*0528*/ 	.word	0x000000ff
        /*052c*/ 	.word	0x00000000
        /*0530*/ 	.short	0x010a
        /*0532*/ 	.byte	0x05
	.zero		1


	//   ....[69]....
        /*0534*/ 	.word	0x00002ab0
        /*0538*/ 	.word	0x00000000
        /*053c*/ 	.word	0x00000000
        /*0540*/ 	.short	0x010a
        /*0542*/ 	.byte	0xff
	.zero		1


	//   ....[70]....
        /*0544*/ 	.word	0x00002bd0
        /*0548*/ 	.word	0x00000000
        /*054c*/ 	.word	0x00000150
        /*0550*/ 	.short	0x010a
        /*0552*/ 	.byte	0xff
	.zero		1


	//   ....[71]....
        /*0554*/ 	.word	0x00002c30
        /*0558*/ 	.word	0x00000004
        /*055c*/ 	.word	0x00000000
        /*0560*/ 	.short	0x0101
        /*0562*/ 	.byte	0xff
	.zero		1


	//   ....[72]....
        /*0564*/ 	.word	0x00002c50
        /*0568*/ 	.word	0x000000ff
        /*056c*/ 	.word	0x00000100
        /*0570*/ 	.short	0x010a
        /*0572*/ 	.byte	0x05
	.zero		1


	//   ....[73]....
        /*0574*/ 	.word	0x00002d70
        /*0578*/ 	.word	0x00000000
        /*057c*/ 	.word	0x000000f0
        /*0580*/ 	.short	0x010a
        /*0582*/ 	.byte	0xff
	.zero		1


	//   ....[74]....
        /*0584*/ 	.word	0x00002e80
        /*0588*/ 	.word	0x00000000
        /*058c*/ 	.word	0x00000000
        /*0590*/ 	.short	0x0101
        /*0592*/ 	.byte	0xff
	.zero		1


	//   ....[75]....
        /*0594*/ 	.word	0x00002f10
        /*0598*/ 	.word	0x000000ff
        /*059c*/ 	.word	0x00000100
        /*05a0*/ 	.short	0x0106
        /*05a2*/ 	.byte	0x05
	.zero		1


	//   ....[76]....
        /*05a4*/ 	.word	0x00002f30
        /*05a8*/ 	.word	0x000000ff
        /*05ac*/ 	.word	0x00000100
        /*05b0*/ 	.short	0x010a
        /*05b2*/ 	.byte	0x05
	.zero		1


	//   ....[77]....
        /*05b4*/ 	.word	0x00002fc0
        /*05b8*/ 	.word	0x000000ff
        /*05bc*/ 	.word	0x00000100
        /*05c0*/ 	.short	0x0106
        /*05c2*/ 	.byte	0x04
	.zero		1


	//   ....[78]....
        /*05c4*/ 	.word	0x00003000
        /*05c8*/ 	.word	0x00000000
        /*05cc*/ 	.word	0x00000100
        /*05d0*/ 	.short	0x010a
        /*05d2*/ 	.byte	0xff
	.zero		1


	//   ....[79]....
        /*05d4*/ 	.word	0x00003530
        /*05d8*/ 	.word	0x00000000
        /*05dc*/ 	.word	0x000000f0
        /*05e0*/ 	.short	0x010a
        /*05e2*/ 	.byte	0xff
	.zero		1


	//   ....[80]....
        /*05e4*/ 	.word	0x00003630
        /*05e8*/ 	.word	0x00000003
        /*05ec*/ 	.word	0x00000000
        /*05f0*/ 	.short	0x0101
        /*05f2*/ 	.byte	0xff
	.zero		1


	//   ....[81]....
        /*05f4*/ 	.word	0x00003640
        /*05f8*/ 	.word	0x000000ff
        /*05fc*/ 	.word	0x00000000
        /*0600*/ 	.short	0x010a
        /*0602*/ 	.byte	0x06
	.zero		1


	//   ....[82]....
        /*0604*/ 	.word	0x000036c0
        /*0608*/ 	.word	0x000000ff
        /*060c*/ 	.word	0x00000130
        /*0610*/ 	.short	0x010a
        /*0612*/ 	.byte	0x07
	.zero		1


	//   ....[83]....
        /*0614*/ 	.word	0x000037a0
        /*0618*/ 	.word	0x000000ff
        /*061c*/ 	.word	0x00000000
        /*0620*/ 	.short	0x010a
        /*0622*/ 	.byte	0x06
	.zero		1


	//   ....[84]....
        /*0624*/ 	.word	0x000038d0
        /*0628*/ 	.word	0x000000ff
        /*062c*/ 	.word	0x00000000
        /*0630*/ 	.short	0x010a
        /*0632*/ 	.byte	0x1a
	.zero		1


	//   ....[85]....
        /*0634*/ 	.word	0x00003b70
        /*0638*/ 	.word	0x000000ff
        /*063c*/ 	.word	0x00000000
        /*0640*/ 	.short	0x010a
        /*0642*/ 	.byte	0x06
	.zero		1


	//   ....[86]....
        /*0644*/ 	.word	0x00003c00
        /*0648*/ 	.word	0x000000ff
        /*064c*/ 	.word	0x00000000
        /*0650*/ 	.short	0x010a
        /*0652*/ 	.byte	0x06
	.zero		1


	//   ....[87]....
        /*0654*/ 	.word	0x00003c90
        /*0658*/ 	.word	0x000000ff
        /*065c*/ 	.word	0x00000000
        /*0660*/ 	.short	0x010a
        /*0662*/ 	.byte	0x06
	.zero		1


	//   ....[88]....
        /*0664*/ 	.word	0x00003d20
        /*0668*/ 	.word	0x000000ff
        /*066c*/ 	.word	0x00000000
        /*0670*/ 	.short	0x010a
        /*0672*/ 	.byte	0x07
	.zero		1


	//   ....[89]....
        /*0674*/ 	.word	0x00004160
        /*0678*/ 	.word	0x00000000
        /*067c*/ 	.word	0x000000f0
        /*0680*/ 	.short	0x010a
        /*0682*/ 	.byte	0xff
	.zero		1


	//   ....[90]....
        /*0684*/ 	.word	0x00004250
        /*0688*/ 	.word	0x00000000
        /*068c*/ 	.word	0x00000000
        /*0690*/ 	.short	0x0101
        /*0692*/ 	.byte	0xff
	.zero		1


	//   ....[91]....
        /*0694*/ 	.word	0x00004570
        /*0698*/ 	.word	0x000000ff
        /*069c*/ 	.word	0x000000e8
        /*06a0*/ 	.short	0x010a
        /*06a2*/ 	.byte	0x06
	.zero		1


	//   ....[92]....
        /*06a4*/ 	.word	0x000046f0
        /*06a8*/ 	.word	0x000000ff
        /*06ac*/ 	.word	0x000000d8
        /*06b0*/ 	.short	0x010a
        /*06b2*/ 	.byte	0x06
	.zero		1


	//   ....[93]....
        /*06b4*/ 	.word	0x00004a20
        /*06b8*/ 	.word	0x000000ff
        /*06bc*/ 	.word	0x000000d0
        /*06c0*/ 	.short	0x010b
        /*06c2*/ 	.byte	0x06
	.zero		1


	//   ....[94]....
        /*06c4*/ 	.word	0x00004a40
        /*06c8*/ 	.word	0x000000ff
        /*06cc*/ 	.word	0x00000000
        /*06d0*/ 	.short	0x0101
        /*06d2*/ 	.byte	0x25
	.zero		1


	//   ....[95]....
        /*06d4*/ 	.word	0x00004a80
        /*06d8*/ 	.word	0x00000000
        /*06dc*/ 	.word	0x000000d8
        /*06e0*/ 	.short	0x010a
        /*06e2*/ 	.byte	0xff
	.zero		1


	//   ....[96]....
        /*06e4*/ 	.word	0x00004de0
        /*06e8*/ 	.word	0x00000000
        /*06ec*/ 	.word	0x000000f0
        /*06f0*/ 	.short	0x010a
        /*06f2*/ 	.byte	0xff
	.zero		1


	//   ....[97]....
        /*06f4*/ 	.word	0x00004ef0
        /*06f8*/ 	.word	0x00000000
        /*06fc*/ 	.word	0x00000000
        /*0700*/ 	.short	0x0101
        /*0702*/ 	.byte	0xff
	.zero		1


	//   ....[98]....
        /*0704*/ 	.word	0x000058a0
        /*0708*/ 	.word	0x000000ff
        /*070c*/ 	.word	0x000000d0
        /*0710*/ 	.short	0x010a
        /*0712*/ 	.byte	0x2b
	.zero		1


	//   ....[99]....
        /*0714*/ 	.word	0x000058c0
        /*0718*/ 	.word	0x0000005c
        /*071c*/ 	.word	0x00000110
        /*0720*/ 	.short	0x010a
        /*0722*/ 	.byte	0xff
	.zero		1


	//   ....[100]....
        /*0724*/ 	.word	0x00005a10
        /*0728*/ 	.word	0x000000ff
        /*072c*/ 	.word	0x000000d0
        /*0730*/ 	.short	0x010a
        /*0732*/ 	.byte	0x2b
	.zero		1


	//   ....[101]....
        /*0734*/ 	.word	0x00005af0
        /*0738*/ 	.word	0x000000ff
        /*073c*/ 	.word	0x00000000
        /*0740*/ 	.short	0x0101
        /*0742*/ 	.byte	0x04
	.zero		1


	//   ....[102]....
        /*0744*/ 	.word	0x00005b50
        /*0748*/ 	.word	0x0000005c
        /*074c*/ 	.word	0x00000110
        /*0750*/ 	.short	0x010a
        /*0752*/ 	.byte	0xff
	.zero		1


	//   ....[103]....
        /*0754*/ 	.word	0x00005eb0
        /*0758*/ 	.word	0x000000ff
        /*075c*/ 	.word	0x00000000
        /*0760*/ 	.short	0x0101
        /*0762*/ 	.byte	0x05
	.zero		1


	//   ....[104]....
        /*0764*/ 	.word	0x00006820
        /*0768*/ 	.word	0x00000003
        /*076c*/ 	.word	0x00000160
        /*0770*/ 	.short	0x010a
        /*0772*/ 	.byte	0xff
	.zero		1


	//   ....[105]....
        /*0774*/ 	.word	0x00006880
        /*0778*/ 	.word	0x00000002
        /*077c*/ 	.word	0x00000068
        /*0780*/ 	.short	0x010a
        /*0782*/ 	.byte	0xff
	.zero		1


	//   ....[106]....
        /*0784*/ 	.word	0x000068e0
        /*0788*/ 	.word	0x00000002
        /*078c*/ 	.word	0x00000068
        /*0790*/ 	.short	0x010a
        /*0792*/ 	.byte	0xff
	.zero		1


	//   ....[107]....
        /*0794*/ 	.word	0x00006930
        /*0798*/ 	.word	0x00000002
        /*079c*/ 	.word	0x000000f0
        /*07a0*/ 	.short	0x010a
        /*07a2*/ 	.byte	0xff
	.zero		1


	//   ....[108]....
        /*07a4*/ 	.word	0x00006990
        /*07a8*/ 	.word	0x00000000
        /*07ac*/ 	.word	0x00000000
        /*07b0*/ 	.short	0x010a
        /*07b2*/ 	.byte	0xff
	.zero		1


	//   ....[109]....
        /*07b4*/ 	.word	0x000069f0
        /*07b8*/ 	.word	0x00000000
        /*07bc*/ 	.word	0x00000000
        /*07c0*/ 	.short	0x010a
        /*07c2*/ 	.byte	0xff
	.zero		1


	//   ....[110]....
        /*07c4*/ 	.word	0x00006a50
        /*07c8*/ 	.word	0x00000000
        /*07cc*/ 	.word	0x00000000
        /*07d0*/ 	.short	0x010a
        /*07d2*/ 	.byte	0xff
	.zero		1


	//   ....[111]....
        /*07d4*/ 	.word	0x00006ab0
        /*07d8*/ 	.word	0x00000000
        /*07dc*/ 	.word	0x00000000
        /*07e0*/ 	.short	0x010a
        /*07e2*/ 	.byte	0xff
	.zero		1


	//   ....[112]....
        /*07e4*/ 	.word	0x00006b10
        /*07e8*/ 	.word	0x00000000
        /*07ec*/ 	.word	0x00000000
        /*07f0*/ 	.short	0x010a
        /*07f2*/ 	.byte	0xff
	.zero		1


	//   ....[113]....
        /*07f4*/ 	.word	0x00006b70
        /*07f8*/ 	.word	0x00000000
        /*07fc*/ 	.word	0x00000000
        /*0800*/ 	.short	0x010a
        /*0802*/ 	.byte	0xff
	.zero		1


	//   ....[114]....
        /*0804*/ 	.word	0x00006bd0
        /*0808*/ 	.word	0x00000000
        /*080c*/ 	.word	0x00000000
        /*0810*/ 	.short	0x010a
        /*0812*/ 	.byte	0xff
	.zero		1


	//   ....[115]....
        /*0814*/ 	.word	0x00006c30
        /*0818*/ 	.word	0x00000000
        /*081c*/ 	.word	0x00000000
        /*0820*/ 	.short	0x010a
        /*0822*/ 	.byte	0xff
	.zero		1


	//   ....[116]....
        /*0824*/ 	.word	0x00006c90
        /*0828*/ 	.word	0x00000000
        /*082c*/ 	.word	0x00000000
        /*0830*/ 	.short	0x010a
        /*0832*/ 	.byte	0xff
	.zero		1


	//   ....[117]....
        /*0834*/ 	.word	0x00006cf0
        /*0838*/ 	.word	0x00000000
        /*083c*/ 	.word	0x00000000
        /*0840*/ 	.short	0x010a
        /*0842*/ 	.byte	0xff
	.zero		1


	//   ....[118]....
        /*0844*/ 	.word	0x00006d50
        /*0848*/ 	.word	0x00000000
        /*084c*/ 	.word	0x00000000
        /*0850*/ 	.short	0x010a
        /*0852*/ 	.byte	0xff
	.zero		1


	//   ....[119]....
        /*0854*/ 	.word	0x00006db0
        /*0858*/ 	.word	0x00000000
        /*085c*/ 	.word	0x00000000
        /*0860*/ 	.short	0x010a
        /*0862*/ 	.byte	0xff
	.zero		1


	//   ....[120]....
        /*0864*/ 	.word	0x00006e00
        /*0868*/ 	.word	0x00000000
        /*086c*/ 	.word	0x00000150
        /*0870*/ 	.short	0x010a
        /*0872*/ 	.byte	0xff
	.zero		1


	//   ....[121]....
        /*0874*/ 	.word	0x00006e60
        /*0878*/ 	.word	0x00000000
        /*087c*/ 	.word	0x00000100
        /*0880*/ 	.short	0x010a
        /*0882*/ 	.byte	0xff
	.zero		1


	//   ....[122]....
        /*0884*/ 	.word	0x00006eb0
        /*0888*/ 	.word	0x00000000
        /*088c*/ 	.word	0x000000f0
        /*0890*/ 	.short	0x010a
        /*0892*/ 	.byte	0xff
	.zero		1


	//   ....[123]....
        /*0894*/ 	.word	0x00006f10
        /*0898*/ 	.word	0x00000000
        /*089c*/ 	.word	0x00000100
        /*08a0*/ 	.short	0x010a
        /*08a2*/ 	.byte	0xff
	.zero		1


	//   ....[124]....
        /*08a4*/ 	.word	0x00006f60
        /*08a8*/ 	.word	0x00000000
        /*08ac*/ 	.word	0x000000f0
        /*08b0*/ 	.short	0x010a
        /*08b2*/ 	.byte	0xff
	.zero		1


	//   ....[125]....
        /*08b4*/ 	.word	0x00006fc0
        /*08b8*/ 	.word	0x00000003
        /*08bc*/ 	.word	0x00000130
        /*08c0*/ 	.short	0x010a
        /*08c2*/ 	.byte	0xff
	.zero		1


	//   ....[126]....
        /*08c4*/ 	.word	0x00007020
        /*08c8*/ 	.word	0x00000000
        /*08cc*/ 	.word	0x00000000
        /*08d0*/ 	.short	0x010a
        /*08d2*/ 	.byte	0xff
	.zero		1


	//   ....[127]....
        /*08d4*/ 	.word	0x00007080
        /*08d8*/ 	.word	0x00000000
        /*08dc*/ 	.word	0x00000000
        /*08e0*/ 	.short	0x010a
        /*08e2*/ 	.byte	0xff
	.zero		1


	//   ....[128]....
        /*08e4*/ 	.word	0x000070e0
        /*08e8*/ 	.word	0x00000000
        /*08ec*/ 	.word	0x00000000
        /*08f0*/ 	.short	0x010a
        /*08f2*/ 	.byte	0xff
	.zero		1


	//   ....[129]....
        /*08f4*/ 	.word	0x00007140
        /*08f8*/ 	.word	0x00000000
        /*08fc*/ 	.word	0x00000000
        /*0900*/ 	.short	0x010a
        /*0902*/ 	.byte	0xff
	.zero		1


	//   ....[130]....
        /*0904*/ 	.word	0x000071a0
        /*0908*/ 	.word	0x00000000
        /*090c*/ 	.word	0x00000000
        /*0910*/ 	.short	0x010a
        /*0912*/ 	.byte	0xff
	.zero		1


	//   ....[131]....
        /*0914*/ 	.word	0x000071f0
        /*0918*/ 	.word	0x00000000
        /*091c*/ 	.word	0x000000f0
        /*0920*/ 	.short	0x010a
        /*0922*/ 	.byte	0xff
	.zero		1


	//   ....[132]....
        /*0924*/ 	.word	0x00007250
        /*0928*/ 	.word	0x00000000
        /*092c*/ 	.word	0x000000e8
        /*0930*/ 	.short	0x010a
        /*0932*/ 	.byte	0xff
	.zero		1


	//   ....[133]....
        /*0934*/ 	.word	0x000072b0
        /*0938*/ 	.word	0x00000003
        /*093c*/ 	.word	0x000000d8
        /*0940*/ 	.short	0x010a
        /*0942*/ 	.byte	0xff
	.zero		1


	//   ....[134]....
        /*0944*/ 	.word	0x00007300
        /*0948*/ 	.word	0x00000000
        /*094c*/ 	.word	0x000000f0
        /*0950*/ 	.short	0x010a
        /*0952*/ 	.byte	0xff
	.zero		1


	//   ....[135]....
        /*0954*/ 	.word	0x00007360
        /*0958*/ 	.word	0x00000000
        /*095c*/ 	.word	0x000000d0
        /*0960*/ 	.short	0x010a
        /*0962*/ 	.byte	0xff
	.zero		1


	//   ....[136]....
        /*0964*/ 	.word	0x000073b0
        /*0968*/ 	.word	0x0000005c
        /*096c*/ 	.word	0x00000110
        /*0970*/ 	.short	0x010a
        /*0972*/ 	.byte	0xff
	.zero		1


	//----- nvinfo : EIATTR_NUM_MBARRIERS
	.align		4
.L_47:
        /*0974*/ 	.byte	0x03, 0x38
        /*0976*/ 	.short	0x002e


	//----- nvinfo : EIATTR_EXIT_INSTR_OFFSETS
	.align		4
        /*0978*/ 	.byte	0x04, 0x1c
        /*097a*/ 	.short	(.L_49 - .L_48)


	//   ....[0]....
.L_48:
        /*097c*/ 	.word	0x00002ae0


	//   ....[1]....
        /*0980*/ 	.word	0x00002fd0


	//   ....[2]....
        /*0984*/ 	.word	0x00003030


	//   ....[3]....
        /*0988*/ 	.word	0x00003f80


	//   ....[4]....
        /*098c*/ 	.word	0x00004ab0


	//   ....[5]....
        /*0990*/ 	.word	0x00004af0


	//   ....[6]....
        /*0994*/ 	.word	0x00006810


	//----- nvinfo : EIATTR_MAX_THREADS
	.align		4
.L_49:
        /*0998*/ 	.byte	0x04, 0x05
        /*099a*/ 	.short	(.L_51 - .L_50)
.L_50:
        /*099c*/ 	.word	0x00000100
        /*09a0*/ 	.word	0x00000001
        /*09a4*/ 	.word	0x00000001


	//----- nvinfo : EIATTR_CRS_STACK_SIZE
	.align		4
.L_51:
        /*09a8*/ 	.byte	0x04, 0x1e
        /*09aa*/ 	.short	(.L_53 - .L_52)
.L_52:
        /*09ac*/ 	.word	0x00000000


	//----- nvinfo : EIATTR_CBANK_PARAM_SIZE
	.align		4
.L_53:
        /*09b0*/ 	.byte	0x03, 0x19
        /*09b2*/ 	.short	0x0800


	//----- nvinfo : EIATTR_PARAM_CBANK
	.align		4
        /*09b4*/ 	.byte	0x04, 0x0a
        /*09b6*/ 	.short	(.L_55 - .L_54)
	.align		4
.L_54:
        /*09b8*/ 	.word	index@(.nv.constant0._ZN7cutlass13device_kernelINS_4gemm6kernel13GemmUniversalIN4cute5tupleIJiiiiEEENS1_10collective13CollectiveMmaINS1_35MainloopSm100TmaUmmaWarpSpecializedILi13ELi2ELi4ENS5_IJNS4_1CILi1EEESB_SB_EEEEENS5_IJNSA_ILi64EEESE_NSA_ILi128EEEEEEaNS5_IJlSB_lEEEaNS5_IJSB_llEEENS4_8TiledMMAINS4_8MMA_AtomIJNS4_15SM100_MMA_S8_SSIaaiLi64ELi64ELNS4_4UMMA5MajorE0ELSN_1ELNSM_8SaturateE0EEEEEENS4_6LayoutISC_NS5_IJNSA_ILi0EEESS_SS_EEEEENS5_IJNS4_10UnderscoreESV_SV_EEEEENS4_13SM90_TMA_LOADENS4_14ComposedLayoutINS4_7SwizzleILi3ELi4ELi3EEENS4_18smem_ptr_flag_bitsILi8EEENSR_INS5_IJNSA_ILi8EEESF_EEENS5_IJSF_SB_EEEEEEEvNS4_8identityESY_NSZ_INS10_ILi2ELi4ELi3EEES13_NSR_INS5_IJSE_S14_EEENS5_IJSB_SE_EEEEEEEvS19_EENS_8epilogue10collective18CollectiveEpilogueINS1G_23Sm100TmaWarpSpecializedILi1ELi1ELi32ELb0ELb0EEEJSG_NS5_IJNSR_ISE_SB_EES1L_EEEaSH_aSH_NS1G_6fusion15FusionCallbacksIS1K_NS1N_17LinearCombinationIaiaiLNS_15FloatRoundStyleE2EEESG_S1M_JEEENS4_5SM1004TMEM4LOAD26SM100_TMEM_LOAD_16dp32b32xESY_NSZ_IS1A_S13_NSR_INS5_IJS14_SE_EEENS5_IJSE_SB_EEEEEEENS4_39AutoVectorizingCopyWithAssumedAlignmentILi128EEENS4_14SM90_TMA_STOREES20_S22_S22_EEEvvEEEEvNT_6ParamsE)
        /*09bc*/ 	.short	0x0380
        /*09be*/ 	.short	0x0800


	//----- nvinfo : EIATTR_SW_WAR
	.align		4
.L_55:
        /*09c0*/ 	.byte	0x04, 0x36
        /*09c2*/ 	.short	(.L_57 - .L_56)
.L_56:
        /*09c4*/ 	.word	0x00000008
.L_57:


//--------------------- .nv.callgraph             --------------------------
	.section	.nv.callgraph,"",@"SHT_CUDA_CALLGRAPH"
	.align	4
	.sectionentsize	8
	.align		4
        /*0000*/ 	.word	0x00000000
	.align		4
        /*0004*/ 	.word	0xffffffff
	.align		4
        /*0008*/ 	.word	index@(_ZN7cutlass13device_kernelINS_4gemm6kernel13GemmUniversalIN4cute5tupleIJiiiiEEENS1_10collective13CollectiveMmaINS1_35MainloopSm100TmaUmmaWarpSpecializedILi13ELi2ELi4ENS5_IJNS4_1CILi1EEESB_SB_EEEEENS5_IJNSA_ILi64EEESE_NSA_ILi128EEEEEEaNS5_IJlSB_lEEEaNS5_IJSB_llEEENS4_8TiledMMAINS4_8MMA_AtomIJNS4_15SM100_MMA_S8_SSIaaiLi64ELi64ELNS4_4UMMA5MajorE0ELSN_1ELNSM_8SaturateE0EEEEEENS4_6LayoutISC_NS5_IJNSA_ILi0EEESS_SS_EEEEENS5_IJNS4_10UnderscoreESV_SV_EEEEENS4_13SM90_TMA_LOADENS4_14ComposedLayoutINS4_7SwizzleILi3ELi4ELi3EEENS4_18smem_ptr_flag_bitsILi8EEENSR_INS5_IJNSA_ILi8EEESF_EEENS5_IJSF_SB_EEEEEEEvNS4_8identityESY_NSZ_INS10_ILi2ELi4ELi3EEES13_NSR_INS5_IJSE_S14_EEENS5_IJSB_SE_EEEEEEEvS19_EENS_8epilogue10collective18CollectiveEpilogueINS1G_23Sm100TmaWarpSpecializedILi1ELi1ELi32ELb0ELb0EEEJSG_NS5_IJNSR_ISE_SB_EES1L_EEEaSH_aSH_NS1G_6fusion15FusionCallbacksIS1K_NS1N_17LinearCombinationIaiaiLNS_15FloatRoundStyleE2EEESG_S1M_JEEENS4_5SM1004TMEM4LOAD26SM100_TMEM_LOAD_16dp32b32xESY_NSZ_IS1A_S13_NSR_INS5_IJS14_SE_EEENS5_IJSE_SB_EEEEEEENS4_39AutoVectorizingCopyWithAssumedAlignmentILi128EEENS4_14SM90_TMA_STOREES20_S22_S22_EEEvvEEEEvNT_6ParamsE)
	.align		4
        /*000c*/ 	.word	index@(__assertfail)
	.align		4
        /*0010*/ 	.word	0x00000000
	.align		4
        /*0014*/ 	.word	0xfffffffe
	.align		4
        /*0018*/ 	.word	0x00000000
	.align		4
        /*001c*/ 	.word	0xfffffffd
	.align		4
        /*0020*/ 	.word	0x00000000
	.align		4
        /*0024*/ 	.word	0xfffffffc


//--------------------- .nv.constant4             --------------------------
	.section	.nv.constant4,"a",@progbits
	.align	8
	.align		8
.nv.constant4:
        /*0000*/ 	.dword	__assertfail
	.align		8
        /*0008*/ 	.dword	__unnamed_1
	.align		8
        /*0010*/ 	.dword	__unnamed_2
	.align		8
        /*0018*/ 	.dword	_ZN40_INTERNAL_0aa3174e_4_k_cu_dac53698_408264cuda3std3__45__cpo5beginE
	.align		8
        /*0020*/ 	.dword	_ZN40_INTERNAL_0aa3174e_4_k_cu_dac53698_408264cuda3std3__45__cpo3endE
	.align		8
        /*0028*/ 	.dword	_ZN40_INTERNAL_0aa3174e_4_k_cu_dac53698_408264cuda3std3__45__cpo6cbeginE
	.align		8
        /*0030*/ 	.dword	_ZN40_INTERNAL_0aa3174e_4_k_cu_dac53698_408264cuda3std3__45__cpo4cendE
	.align		8
        /*0038*/ 	.dword	_ZN40_INTERNAL_0aa3174e_4_k_cu_dac53698_408264cuda3std3__442_GLOBAL__N__0aa3174e_4_k_cu_dac53698_408266ignoreE
	.align		8
        /*0040*/ 	.dword	_ZN40_INTERNAL_0aa3174e_4_k_cu_dac53698_408264cuda3std3__419piecewise_constructE
	.align		8
        /*0048*/ 	.dword	_ZN40_INTERNAL_0aa3174e_4_k_cu_dac53698_408264cuda3std3__48in_placeE
	.align		8
        /*0050*/ 	.dword	_ZN40_INTERNAL_0aa3174e_4_k_cu_dac53698_408264cuda3std6ranges3__45__cpo4swapE
	.align		8
        /*0058*/ 	.dword	_ZN40_INTERNAL_0aa3174e_4_k_cu_dac53698_408264cuda3std6ranges3__45__cpo9iter_moveE
	.align		8
        /*0060*/ 	.dword	_ZN40_INTERNAL_0aa3174e_4_k_cu_dac53698_408264cute7productE
	.align		8
        /*0068*/ 	.dword	_ZN40_INTERNAL_0aa3174e_4_k_cu_dac53698_408264cute1_E
	.align		8
        /*0070*/ 	.dword	$str$25
	.align		8
        /*0078*/ 	.dword	$str$26
	.align		8
        /*0080*/ 	.dword	$str$27
	.align		8
        /*0088*/ 	.dword	$str$28


//--------------------- .text._ZN7cutlass13device_kernelINS_4gemm6kernel13GemmUniversalIN4cute5tupleIJiiiiEEENS1_10collective13CollectiveMmaINS1_35MainloopSm100TmaUmmaWarpSpecializedILi13ELi2ELi4ENS5_IJNS4_1CILi1EEESB_SB_EEEEENS5_IJNSA_ILi64EEESE_NSA_ILi128EEEEEEaNS5_IJlSB_lEEEaNS5_IJSB_llEEENS4_8TiledMMAINS4_8MMA_AtomIJNS4_15SM100_MMA_S8_SSIaaiLi64ELi64ELNS4_4UMMA5MajorE0ELSN_1ELNSM_8SaturateE0EEEEEENS4_6LayoutISC_NS5_IJNSA_ILi0EEESS_SS_EEEEENS5_IJNS4_10UnderscoreESV_SV_EEEEENS4_13SM90_TMA_LOADENS4_14ComposedLayoutINS4_7SwizzleILi3ELi4ELi3EEENS4_18smem_ptr_flag_bitsILi8EEENSR_INS5_IJNSA_ILi8EEESF_EEENS5_IJSF_SB_EEEEEEEvNS4_8identityESY_NSZ_INS10_ILi2ELi4ELi3EEES13_NSR_INS5_IJSE_S14_EEENS5_IJSB_SE_EEEEEEEvS19_EENS_8epilogue10collective18CollectiveEpilogueINS1G_23Sm100TmaWarpSpecializedILi1ELi1ELi32ELb0ELb0EEEJSG_NS5_IJNSR_ISE_SB_EES1L_EEEaSH_aSH_NS1G_6fusion15FusionCallbacksIS1K_NS1N_17LinearCombinationIaiaiLNS_15FloatRoundStyleE2EEESG_S1M_JEEENS4_5SM1004TMEM4LOAD26SM100_TMEM_LOAD_16dp32b32xESY_NSZ_IS1A_S13_NSR_INS5_IJS14_SE_EEENS5_IJSE_SB_EEEEEEENS4_39AutoVectorizingCopyWithAssumedAlignmentILi128EEENS4_14SM90_TMA_STOREES20_S22_S22_EEEvvEEEEvNT_6ParamsE --------------------------
	.section	.text._ZN7cutlass13device_kernelINS_4gemm6kernel13GemmUniversalIN4cute5tupleIJiiiiEEENS1_10collective13CollectiveMmaINS1_35MainloopSm100TmaUmmaWarpSpecializedILi13ELi2ELi4ENS5_IJNS4_1CILi1EEESB_SB_EEEEENS5_IJNSA_ILi64EEESE_NSA_ILi128EEEEEEaNS5_IJlSB_lEEEaNS5_IJSB_llEEENS4_8TiledMMAINS4_8MMA_AtomIJNS4_15SM100_MMA_S8_SSIaaiLi64ELi64ELNS4_4UMMA5MajorE0ELSN_1ELNSM_8SaturateE0EEEEEENS4_6LayoutISC_NS5_IJNSA_ILi0EEESS_SS_EEEEENS5_IJNS4_10UnderscoreESV_SV_EEEEENS4_13SM90_TMA_LOADENS4_14ComposedLayoutINS4_7SwizzleILi3ELi4ELi3EEENS4_18smem_ptr_flag_bitsILi8EEENSR_INS5_IJNSA_ILi8EEESF_EEENS5_IJSF_SB_EEEEEEEvNS4_8identityESY_NSZ_INS10_ILi2ELi4ELi3EEES13_NSR_INS5_IJSE_S14_EEENS5_IJSB_SE_EEEEEEEvS19_EENS_8epilogue10collective18CollectiveEpilogueINS1G_23Sm100TmaWarpSpecializedILi1ELi1ELi32ELb0ELb0EEEJSG_NS5_IJNSR_ISE_SB_EES1L_EEEaSH_aSH_NS1G_6fusion15FusionCallbacksIS1K_NS1N_17LinearCombinationIaiaiLNS_15FloatRoundStyleE2EEESG_S1M_JEEENS4_5SM1004TMEM4LOAD26SM100_TMEM_LOAD_16dp32b32xESY_NSZ_IS1A_S13_NSR_INS5_IJS14_SE_EEENS5_IJSE_SB_EEEEEEENS4_39AutoVectorizingCopyWithAssumedAlignmentILi128EEENS4_14SM90_TMA_STOREES20_S22_S22_EEEvvEEEEvNT_6ParamsE,"ax",@progbits
	.align	128
.text._ZN7cutlass13device_kernelINS_4gemm6kernel13GemmUniversalIN4cute5tupleIJiiiiEEENS1_10collective13CollectiveMmaINS1_35MainloopSm100TmaUmmaWarpSpecializedILi13ELi2ELi4ENS5_IJNS4_1CILi1EEESB_SB_EEEEENS5_IJNSA_ILi64EEESE_NSA_ILi128EEEEEEaNS5_IJlSB_lEEEaNS5_IJSB_llEEENS4_8TiledMMAINS4_8MMA_AtomIJNS4_15SM100_MMA_S8_SSIaaiLi64ELi64ELNS4_4UMMA5MajorE0ELSN_1ELNSM_8SaturateE0EEEEEENS4_6LayoutISC_NS5_IJNSA_ILi0EEESS_SS_EEEEENS5_IJNS4_10UnderscoreESV_SV_EEEEENS4_13SM90_TMA_LOADENS4_14ComposedLayoutINS4_7SwizzleILi3ELi4ELi3EEENS4_18smem_ptr_flag_bitsILi8EEENSR_INS5_IJNSA_ILi8EEESF_EEENS5_IJSF_SB_EEEEEEEvNS4_8identityESY_NSZ_INS10_ILi2ELi4ELi3EEES13_NSR_INS5_IJSE_S14_EEENS5_IJSB_SE_EEEEEEEvS19_EENS_8epilogue10collective18CollectiveEpilogueINS1G_23Sm100TmaWarpSpecializedILi1ELi1ELi32ELb0ELb0EEEJSG_NS5_IJNSR_ISE_SB_EES1L_EEEaSH_aSH_NS1G_6fusion15FusionCallbacksIS1K_NS1N_17LinearCombinationIaiaiLNS_15FloatRoundStyleE2EEESG_S1M_JEEENS4_5SM1004TMEM4LOAD26SM100_TMEM_LOAD_16dp32b32xESY_NSZ_IS1A_S13_NSR_INS5_IJS14_SE_EEENS5_IJSE_SB_EEEEEEENS4_39AutoVectorizingCopyWithAssumedAlignmentILi128EEENS4_14SM90_TMA_STOREES20_S22_S22_EEEvvEEEEvNT_6ParamsE:
        .type           _ZN7cutlass13device_kernelINS_4gemm6kernel13GemmUniversalIN4cute5tupleIJiiiiEEENS1_10collective13CollectiveMmaINS1_35MainloopSm100TmaUmmaWarpSpecializedILi13ELi2ELi4ENS5_IJNS4_1CILi1EEESB_SB_EEEEENS5_IJNSA_ILi64EEESE_NSA_ILi128EEEEEEaNS5_IJlSB_lEEEaNS5_IJSB_llEEENS4_8TiledMMAINS4_8MMA_AtomIJNS4_15SM100_MMA_S8_SSIaaiLi64ELi64ELNS4_4UMMA5MajorE0ELSN_1ELNSM_8SaturateE0EEEEEENS4_6LayoutISC_NS5_IJNSA_ILi0EEESS_SS_EEEEENS5_IJNS4_10UnderscoreESV_SV_EEEEENS4_13SM90_TMA_LOADENS4_14ComposedLayoutINS4_7SwizzleILi3ELi4ELi3EEENS4_18smem_ptr_flag_bitsILi8EEENSR_INS5_IJNSA_ILi8EEESF_EEENS5_IJSF_SB_EEEEEEEvNS4_8identityESY_NSZ_INS10_ILi2ELi4ELi3EEES13_NSR_INS5_IJSE_S14_EEENS5_IJSB_SE_EEEEEEEvS19_EENS_8epilogue10collective18CollectiveEpilogueINS1G_23Sm100TmaWarpSpecializedILi1ELi1ELi32ELb0ELb0EEEJSG_NS5_IJNSR_ISE_SB_EES1L_EEEaSH_aSH_NS1G_6fusion15FusionCallbacksIS1K_NS1N_17LinearCombinationIaiaiLNS_15FloatRoundStyleE2EEESG_S1M_JEEENS4_5SM1004TMEM4LOAD26SM100_TMEM_LOAD_16dp32b32xESY_NSZ_IS1A_S13_NSR_INS5_IJS14_SE_EEENS5_IJSE_SB_EEEEEEENS4_39AutoVectorizingCopyWithAssumedAlignmentILi128EEENS4_14SM90_TMA_STOREES20_S22_S22_EEEvvEEEEvNT_6ParamsE,@function
        .size           _ZN7cutlass13device_kernelINS_4gemm6kernel13GemmUniversalIN4cute5tupleIJiiiiEEENS1_10collective13CollectiveMmaINS1_35MainloopSm100TmaUmmaWarpSpecializedILi13ELi2ELi4ENS5_IJNS4_1CILi1EEESB_SB_EEEEENS5_IJNSA_ILi64EEESE_NSA_ILi128EEEEEEaNS5_IJlSB_lEEEaNS5_IJSB_llEEENS4_8TiledMMAINS4_8MMA_AtomIJNS4_15SM100_MMA_S8_SSIaaiLi64ELi64ELNS4_4UMMA5MajorE0ELSN_1ELNSM_8SaturateE0EEEEEENS4_6LayoutISC_NS5_IJNSA_ILi0EEESS_SS_EEEEENS5_IJNS4_10UnderscoreESV_SV_EEEEENS4_13SM90_TMA_LOADENS4_14ComposedLayoutINS4_7SwizzleILi3ELi4ELi3EEENS4_18smem_ptr_flag_bitsILi8EEENSR_INS5_IJNSA_ILi8EEESF_EEENS5_IJSF_SB_EEEEEEEvNS4_8identityESY_NSZ_INS10_ILi2ELi4ELi3EEES13_NSR_INS5_IJSE_S14_EEENS5_IJSB_SE_EEEEEEEvS19_EENS_8epilogue10collective18CollectiveEpilogueINS1G_23Sm100TmaWarpSpecializedILi1ELi1ELi32ELb0ELb0EEEJSG_NS5_IJNSR_ISE_SB_EES1L_EEEaSH_aSH_NS1G_6fusion15FusionCallbacksIS1K_NS1N_17LinearCombinationIaiaiLNS_15FloatRoundStyleE2EEESG_S1M_JEEENS4_5SM1004TMEM4LOAD26SM100_TMEM_LOAD_16dp32b32xESY_NSZ_IS1A_S13_NSR_INS5_IJS14_SE_EEENS5_IJSE_SB_EEEEEEENS4_39AutoVectorizingCopyWithAssumedAlignmentILi128EEENS4_14SM90_TMA_STOREES20_S22_S22_EEEvvEEEEvNT_6ParamsE,(.L_x_156 - _ZN7cutlass13device_kernelINS_4gemm6kernel13GemmUniversalIN4cute5tupleIJiiiiEEENS1_10collective13CollectiveMmaINS1_35MainloopSm100TmaUmmaWarpSpecializedILi13ELi2ELi4ENS5_IJNS4_1CILi1EEESB_SB_EEEEENS5_IJNSA_ILi64EEESE_NSA_ILi128EEEEEEaNS5_IJlSB_lEEEaNS5_IJSB_llEEENS4_8TiledMMAINS4_8MMA_AtomIJNS4_15SM100_MMA_S8_SSIaaiLi64ELi64ELNS4_4UMMA5MajorE0ELSN_1ELNSM_8SaturateE0EEEEEENS4_6LayoutISC_NS5_IJNSA_ILi0EEESS_SS_EEEEENS5_IJNS4_10UnderscoreESV_SV_EEEEENS4_13SM90_TMA_LOADENS4_14ComposedLayoutINS4_7SwizzleILi3ELi4ELi3EEENS4_18smem_ptr_flag_bitsILi8EEENSR_INS5_IJNSA_ILi8EEESF_EEENS5_IJSF_SB_EEEEEEEvNS4_8identityESY_NSZ_INS10_ILi2ELi4ELi3EEES13_NSR_INS5_IJSE_S14_EEENS5_IJSB_SE_EEEEEEEvS19_EENS_8epilogue10collective18CollectiveEpilogueINS1G_23Sm100TmaWarpSpecializedILi1ELi1ELi32ELb0ELb0EEEJSG_NS5_IJNSR_ISE_SB_EES1L_EEEaSH_aSH_NS1G_6fusion15FusionCallbacksIS1K_NS1N_17LinearCombinationIaiaiLNS_15FloatRoundStyleE2EEESG_S1M_JEEENS4_5SM1004TMEM4LOAD26SM100_TMEM_LOAD_16dp32b32xESY_NSZ_IS1A_S13_NSR_INS5_IJS14_SE_EEENS5_IJSE_SB_EEEEEEENS4_39AutoVectorizingCopyWithAssumedAlignmentILi128EEENS4_14SM90_TMA_STOREES20_S22_S22_EEEvvEEEEvNT_6ParamsE)
        .other          _ZN7cutlass13device_kernelINS_4gemm6kernel13GemmUniversalIN4cute5tupleIJiiiiEEENS1_10collective13CollectiveMmaINS1_35MainloopSm100TmaUmmaWarpSpecializedILi13ELi2ELi4ENS5_IJNS4_1CILi1EEESB_SB_EEEEENS5_IJNSA_ILi64EEESE_NSA_ILi128EEEEEEaNS5_IJlSB_lEEEaNS5_IJSB_llEEENS4_8TiledMMAINS4_8MMA_AtomIJNS4_15SM100_MMA_S8_SSIaaiLi64ELi64ELNS4_4UMMA5MajorE0ELSN_1ELNSM_8SaturateE0EEEEEENS4_6LayoutISC_NS5_IJNSA_ILi0EEESS_SS_EEEEENS5_IJNS4_10UnderscoreESV_SV_EEEEENS4_13SM90_TMA_LOADENS4_14ComposedLayoutINS4_7SwizzleILi3ELi4ELi3EEENS4_18smem_ptr_flag_bitsILi8EEENSR_INS5_IJNSA_ILi8EEESF_EEENS5_IJSF_SB_EEEEEEEvNS4_8identityESY_NSZ_INS10_ILi2ELi4ELi3EEES13_NSR_INS5_IJSE_S14_EEENS5_IJSB_SE_EEEEEEEvS19_EENS_8epilogue10collective18CollectiveEpilogueINS1G_23Sm100TmaWarpSpecializedILi1ELi1ELi32ELb0ELb0EEEJSG_NS5_IJNSR_ISE_SB_EES1L_EEEaSH_aSH_NS1G_6fusion15FusionCallbacksIS1K_NS1N_17LinearCombinationIaiaiLNS_15FloatRoundStyleE2EEESG_S1M_JEEENS4_5SM1004TMEM4LOAD26SM100_TMEM_LOAD_16dp32b32xESY_NSZ_IS1A_S13_NSR_INS5_IJS14_SE_EEENS5_IJSE_SB_EEEEEEENS4_39AutoVectorizingCopyWithAssumedAlignmentILi128EEENS4_14SM90_TMA_STOREES20_S22_S22_EEEvvEEEEvNT_6ParamsE,@"STO_CUDA_ENTRY STV_DEFAULT"
_ZN7cutlass13device_kernelINS_4gemm6kernel13GemmUniversalIN4cute5tupleIJiiiiEEENS1_10collective13CollectiveMmaINS1_35MainloopSm100TmaUmmaWarpSpecializedILi13ELi2ELi4ENS5_IJNS4_1CILi1EEESB_SB_EEEEENS5_IJNSA_ILi64EEESE_NSA_ILi128EEEEEEaNS5_IJlSB_lEEEaNS5_IJSB_llEEENS4_8TiledMMAINS4_8MMA_AtomIJNS4_15SM100_MMA_S8_SSIaaiLi64ELi64ELNS4_4UMMA5MajorE0ELSN_1ELNSM_8SaturateE0EEEEEENS4_6LayoutISC_NS5_IJNSA_ILi0EEESS_SS_EEEEENS5_IJNS4_10UnderscoreESV_SV_EEEEENS4_13SM90_TMA_LOADENS4_14ComposedLayoutINS4_7SwizzleILi3ELi4ELi3EEENS4_18smem_ptr_flag_bitsILi8EEENSR_INS5_IJNSA_ILi8EEESF_EEENS5_IJSF_SB_EEEEEEEvNS4_8identityESY_NSZ_INS10_ILi2ELi4ELi3EEES13_NSR_INS5_IJSE_S14_EEENS5_IJSB_SE_EEEEEEEvS19_EENS_8epilogue10collective18CollectiveEpilogueINS1G_23Sm100TmaWarpSpecializedILi1ELi1ELi32ELb0ELb0EEEJSG_NS5_IJNSR_ISE_SB_EES1L_EEEaSH_aSH_NS1G_6fusion15FusionCallbacksIS1K_NS1N_17LinearCombinationIaiaiLNS_15FloatRoundStyleE2EEESG_S1M_JEEENS4_5SM1004TMEM4LOAD26SM100_TMEM_LOAD_16dp32b32xESY_NSZ_IS1A_S13_NSR_INS5_IJS14_SE_EEENS5_IJSE_SB_EEEEEEENS4_39AutoVectorizingCopyWithAssumedAlignmentILi128EEENS4_14SM90_TMA_STOREES20_S22_S22_EEEvvEEEEvNT_6ParamsE:
[----:B------:R-:W1:Y:S01]  /*0000*/  LDC R1, c[0x0][0x37c] ;  /* 0x0000df00ff017b82 */ /* 0x000e620000000800 */
[----:B------:R-:W2:Y:S01]  /*0010*/  S2R R103, SR_TID.X ;  /* 0x0000000000677919 */ /* 0x000ea20000002100 */
[----:B------:R-:W3:Y:S01]  /*0020*/  LDCU.64 UR4, c[0x0][0x890] ;  /* 0x00011200ff0477ac */ /* 0x000ee20008000a00 */
[----:B------:R-:W-:Y:S02]  /*0030*/  PRMT R98, RZ, 0x7610, R98 ;  /* 0x00007610ff627816 */ /* 0x000fe40000000062 */
[----:B------:R-:W-:Y:S01]  /*0040*/  ELECT P5, URZ, PT ;  /* 0x0000000000ff782f */ /* 0x000fe200038a0000 */
[----:B------:R-:W4:Y:S01]  /*0050*/  LDCU.64 UR40, c[0x0][0x358] ;  /* 0x00006b00ff2877ac */ /* 0x000f220008000a00 */
[----:B---3--:R-:W-:-:S04]  /*0060*/  UISETP.NE.U32.AND UP0, UPT, UR4, URZ, UPT ;  /* 0x000000ff0400728c */ /* 0x008fc8000bf05070 */
[----:B------:R-:W-:Y:S01]  /*0070*/  UISETP.NE.AND.EX UP0, UPT, UR5, URZ, UPT, UP0 ;  /* 0x000000ff0500728c */ /* 0x000fe2000bf05300 */
[----:B--2---:R-:W-:-:S05]  /*0080*/  SHF.R.U32.HI R106, RZ, 0x5, R103 ;  /* 0x00000005ff6a7819 */ /* 0x004fca0000011667 */
[----:B------:R-:W2:Y:S02]  /*0090*/  SHFL.IDX PT, R0, R106, RZ, 0x1f ;  /* 0x00001fff6a007589 */ /* 0x000ea400000e0000 */
[----:B--2---:R-:W-:Y:S01]  /*00a0*/  R2UR UR8, R0 ;  /* 0x00000000000872ca */ /* 0x004fe200000e0000 */
[----:B-1--4-:R-:W-:-:S14]  /*00b0*/  BRA.U UP0, `(.L_x_0) ;  /* 0x00000001002c7547 */ /* 0x012fdc000b800000 */
[----:B------:R-:W1:Y:S02]  /*00c0*/  LDCU.64 UR6, c[0x0][0x888] ;  /* 0x00011100ff0677ac */ /* 0x000e640008000a00 */
[----:B-1----:R-:W-:-:S04]  /*00d0*/  UISETP.NE.U32.AND UP0, UPT, UR6, URZ, UPT ;  /* 0x000000ff0600728c */ /* 0x002fc8000bf05070 */
[----:B------:R-:W-:-:S09]  /*00e0*/  UISETP.NE.AND.EX UP0, UPT, UR7, URZ, UPT, UP0 ;  /* 0x000000ff0700728c */ /* 0x000fd2000bf05300 */
[----:B------:R-:W-:Y:S05]  /*00f0*/  BRA.U !UP0, `(.L_x_1) ;  /* 0x0000000108107547 */ /* 0x000fea000b800000 */
[----:B------:R-:W1:Y:S02]  /*0100*/  LDC.64 R48, c[0x0][0x888] ;  /* 0x00022200ff307b82 */ /* 0x000e640000000a00 */
[----:B-1----:R1:W5:Y:S01]  /*0110*/  LDG.E R48, desc[UR40][R48.64] ;  /* 0x0000002830307981 */ /* 0x002362000c1e1900 */
[----:B------:R-:W-:Y:S01]  /*0120*/  HFMA2 R98, -RZ, RZ, 0, 5.9604644775390625e-08 ;  /* 0x00000001ff627431 */ /* 0x000fe200000001ff */
[----:B------:R-:W-:Y:S05]  /*0130*/  BRA `(.L_x_0) ;  /* 0x00000000000c7947 */ /* 0x000fea0003800000 */
.L_x_1:
[----:B------:R-:W1:Y:S01]  /*0140*/  LDCU UR6, c[0x0][0x880] ;  /* 0x00011000ff0677ac */ /* 0x000e620008000800 */
[----:B------:R-:W-:Y:S01]  /*0150*/  HFMA2 R98, -RZ, RZ, 0, 5.9604644775390625e-08 ;  /* 0x00000001ff627431 */ /* 0x000fe200000001ff */
[----:B-1----:R-:W-:-:S07]  /*0160*/  MOV R48, UR6 ;  /* 0x0000000600307c02 */ /* 0x002fce0008000f00 */
.L_x_0:
[----:B------:R-:W2:Y:S02]  /*0170*/  LDCU.64 UR6, c[0x0][0x8b0] ;  /* 0x00011600ff0677ac */ /* 0x000ea40008000a00 */
[----:B--2---:R-:W-:-:S04]  /*0180*/  UISETP.NE.U32.AND UP0, UPT, UR6, URZ, UPT ;  /* 0x000000ff0600728c */ /* 0x004fc8000bf05070 */
[----:B------:R-:W-:-:S09]  /*0190*/  UISETP.NE.AND.EX UP0, UPT, UR7, URZ, UPT, UP0 ;  /* 0x000000ff0700728c */ /* 0x000fd2000bf05300 */
[----:B------:R-:W-:Y:S05]  /*01a0*/  BRA.U UP0, `(.L_x_2) ;  /* 0x0000000100247547 */ /* 0x000fea000b800000 */
[----:B------:R-:W2:Y:S02]  /*01b0*/  LDCU.64 UR6, c[0x0][0x8a8] ;  /* 0x00011500ff0677ac */ /* 0x000ea40008000a00 */
[----:B--2---:R-:W-:-:S04]  /*01c0*/  UISETP.NE.U32.AND UP0, UPT, UR6, URZ, UPT ;  /* 0x000000ff0600728c */ /* 0x004fc8000bf05070 */
[----:B------:R-:W-:-:S09]  /*01d0*/  UISETP.NE.AND.EX UP0, UPT, UR7, URZ, UPT, UP0 ;  /* 0x000000ff0700728c */ /* 0x000fd2000bf05300 */
[----:B------:R-:W-:Y:S05]  /*01e0*/  BRA.U !UP0, `(.L_x_3) ;  /* 0x00000001080c7547 */ /* 0x000fea000b800000 */
[----:B------:R-:W2:Y:S02]  /*01f0*/  LDC.64 R2, c[0x0][0x8a8] ;  /* 0x00022a00ff027b82 */ /* 0x000ea40000000a00 */
[----:B--2---:R2:W5:Y:S01]  /*0200*/  LDG.E R47, desc[UR40][R2.64] ;  /* 0x00000028022f7981 */ /* 0x004562000c1e1900 */
[----:B------:R-:W-:Y:S05]  /*0210*/  BRA `(.L_x_2) ;  /* 0x0000000000087947 */ /* 0x000fea0003800000 */
.L_x_3:
[----:B------:R-:W2:Y:S02]  /*0220*/  LDCU UR6, c[0x0][0x8a0] ;  /* 0x00011400ff0677ac */ /* 0x000ea40008000800 */
[----:B--2---:R-:W-:Y:S02]  /*0230*/  MOV R47, UR6 ;  /* 0x00000006002f7c02 */ /* 0x004fe40008000f00 */
.L_x_2:
[----:B------:R-:W-:Y:S01]  /*0240*/  IMAD.U32 R0, RZ, RZ, UR8 ;  /* 0x00000008ff007e24 */ /* 0x000fe2000f8e00ff */
[----:B------:R-:W-:Y:S04]  /*0250*/  BSSY.RECONVERGENT B0, `(.L_x_4) ;  /* 0x000000c000007945 */ /* 0x000fe80003800200 */
[C---:B------:R-:W-:Y:S02]  /*0260*/  ISETP.NE.OR P1, PT, R0.reuse, 0x1, !P5 ;  /* 0x000000010000780c */ /* 0x040fe40006f25670 */
[----:B------:R-:W-:-:S11]  /*0270*/  ISETP.NE.OR P0, PT, R0, 0x3, !P5 ;  /* 0x000000030000780c */ /* 0x000fd60006f05670 */
[----:B------:R-:W-:Y:S05]  /*0280*/  @P1 BRA `(.L_x_5) ;  /* 0x0000000000201947 */ /* 0x000fea0003800000 */
[----:B------:R-:W3:Y:S02]  /*0290*/  LDCU.64 UR6, c[0x0][0x348] ;  /* 0x00006900ff0677ac */ /* 0x000ee40008000a00 */
[----:B---3--:R-:W-:Y:S02]  /*02a0*/  UIADD3 UR10, UP1, UPT, UR6, 0x80, URZ ;  /* 0x00000080060a7890 */ /* 0x008fe4000ff3e0ff */
[----:B------:R-:W-:Y:S02]  /*02b0*/  UIADD3 UR6, UP0, UPT, UR6, 0x180, URZ ;  /* 0x0000018006067890 */ /* 0x000fe4000ff1e0ff */
[----:B------:R-:W-:Y:S02]  /*02c0*/  UIADD3.X UR11, UPT, UPT, URZ, UR7, URZ, UP1, !UPT ;  /* 0x00000007ff0b7290 */ /* 0x000fe40008ffe4ff */
[----:B------:R-:W-:-:S07]  /*02d0*/  UIADD3.X UR7, UPT, UPT, URZ, UR7, URZ, UP0, !UPT ;  /* 0x00000007ff077290 */ /* 0x000fce00087fe4ff */
[----:B------:R3:W-:Y:S02]  /*02e0*/  UTMACCTL.PF [UR10] ;  /* 0x000000000a0079b9 */ /* 0x0007e40008040000 */
[----:B------:R3:W-:Y:S02]  /*02f0*/  UTMACCTL.PF [UR6] ;  /* 0x00000000060079b9 */ /* 0x0007e40008040000 */
[----:B---3--:R-:W-:Y:S01]  /*0300*/  NOP ;  /* 0x0000000000007918 */ /* 0x008fe20000000000 */
.L_x_5:
[----:B------:R-:W-:Y:S05]  /*0310*/  BSYNC.RECONVERGENT B0 ;  /* 0x0000000000007941 */ /* 0x000fea0003800200 */
.L_x_4:
[----:B------:R-:W-:Y:S04]  /*0320*/  BSSY.RECONVERGENT B0, `(.L_x_6) ;  /* 0x000000a000007945 */ /* 0x000fe80003800200 */
        /* <DEDUP_REMOVED lines=9> */
.L_x_7:
[----:B------:R-:W-:Y:S05]  /*03c0*/  BSYNC.RECONVERGENT B0 ;  /* 0x0000000000007941 */ /* 0x000fea0003800200 */
.L_x_6:
[----:B------:R-:W3:Y:S01]  /*03d0*/  LDCU.64 UR6, c[0x0][0x888] ;  /* 0x00011100ff0677ac */ /* 0x000ee20008000a00 */
[----:B------:R-:W-:Y:S02]  /*03e0*/  UISETP.EQ.U32.AND UP1, UPT, UR4, URZ, UPT ;  /* 0x000000ff0400728c */ /* 0x000fe4000bf22070 */
[----:B------:R-:W-:Y:S02]  /*03f0*/  UPLOP3.LUT UP2, UPT, UPT, UPT, UPT, 0x80, 0x8 ;  /* 0x000000000008789c */ /* 0x000fe40003f4f070 */
[----:B---3--:R-:W-:-:S04]  /*0400*/  UISETP.NE.U32.AND UP0, UPT, UR6, URZ, UPT ;  /* 0x000000ff0600728c */ /* 0x008fc8000bf05070 */
[----:B------:R-:W-:-:S04]  /*0410*/  UISETP.NE.AND.EX UP0, UPT, UR7, URZ, UPT, UP0 ;  /* 0x000000ff0700728c */ /* 0x000fc8000bf05300 */
[----:B------:R-:W-:-:S04]  /*0420*/  UISETP.EQ.OR.EX UP3, UPT, UR5, URZ, !UP0, UP1 ;  /* 0x000000ff0500728c */ /* 0x000fc8000c762710 */
[----:B------:R-:W-:-:S05]  /*0430*/  UP2UR UR44, UPR, URZ, 0x8 ;  /* 0x00000008ff2c7883 */ /* 0x000fca0008000000 */
[----:B------:R-:W-:Y:S07]  /*0440*/  BRA.U !UP3, `(.L_x_8) ;  /* 0x000000010b207547 */ /* 0x000fee000b800000 */
[----:B-----5:R-:W-:Y:S01]  /*0450*/  R2UR UR6, R48 ;  /* 0x00000000300672ca */ /* 0x020fe200000e0000 */
[----:B------:R-:W-:Y:S02]  /*0460*/  UISETP.NE.U32.AND UP2, UPT, UR4, URZ, UPT ;  /* 0x000000ff0400728c */ /* 0x000fe4000bf45070 */
[----:B------:R-:W-:Y:S02]  /*0470*/  USEL UR4, URZ, 0xffffffff, UP0 ;  /* 0xffffffffff047887 */ /* 0x000fe40008000000 */
[----:B------:R-:W-:-:S08]  /*0480*/  UISETP.NE.AND.EX UP2, UPT, UR5, URZ, UPT, UP2 ;  /* 0x000000ff0500728c */ /* 0x000fd0000bf45320 */
[----:B------:R-:W-:-:S04]  /*0490*/  UISETP.NE.AND UP1, UPT, UR6, URZ, UPT ;  /* 0x000000ff0600728c */ /* 0x000fc8000bf25270 */
[----:B------:R-:W-:-:S04]  /*04a0*/  @!UP2 USEL UR4, URZ, 0xffffffff, UP1 ;  /* 0xffffffffff04a887 */ /* 0x000fc80008800000 */
[----:B------:R-:W-:-:S04]  /*04b0*/  ULOP3.LUT UR4, UR4, 0x1, URZ, 0xc0, !UPT ;  /* 0x0000000104047892 */ /* 0x000fc8000f8ec0ff */
[----:B------:R-:W-:-:S11]  /*04c0*/  UISETP.NE.U32.AND UP2, UPT, UR4, 0x1, UPT ;  /* 0x000000010400788c */ /* 0x000fd6000bf45070 */
.L_x_8:
[----:B--2---:R-:W2:Y:S01]  /*04d0*/  SHFL.IDX PT, R2, R106, RZ, 0x1f ;  /* 0x00001fff6a027589 */ /* 0x004ea200000e0000 */
[----:B------:R-:W-:-:S04]  /*04e0*/  UISETP.NE.AND UP1, UPT, UR8, 0x2, UPT ;  /* 0x000000020800788c */ /* 0x000fc8000bf25270 */
[----:B------:R-:W-:Y:S01]  /*04f0*/  USEL UR13, URZ, 0x1, UP1 ;  /* 0x00000001ff0d7887 */ /* 0x000fe20008800000 */
[----:B--2---:R-:W-:-:S13]  /*0500*/  ISETP.NE.AND P0, PT, R2, RZ, PT ;  /* 0x000000ff0200720c */ /* 0x004fda0003f05270 */
[----:B------:R-:W-:Y:S05]  /*0510*/  @P0 BRA `(.L_x_9) ;  /* 0x00000000009c0947 */ /* 0x000fea0003800000 */
[----:B------:R-:W-:Y:S01]  /*0520*/  ELECT P0, URZ, PT ;  /* 0x0000000000ff782f */ /* 0x000fe20003800000 */
[----:B------:R-:W-:-:S12]  /*0530*/  BSSY.RECONVERGENT B0, `(.L_x_9) ;  /* 0x0000025000007945 */ /* 0x000fd80003800200 */
[----:B------:R-:W-:Y:S05]  /*0540*/  @!P0 BRA `(.L_x_10) ;  /* 0x00000000008c8947 */ /* 0x000fea0003800000 */
[----:B------:R-:W2:Y:S01]  /*0550*/  S2UR UR5, SR_CgaCtaId ;  /* 0x00000000000579c3 */ /* 0x000ea20000008800 */
[----:B------:R-:W-:Y:S01]  /*0560*/  UMOV UR6, 0x400 ;  /* 0x0000040000067882 */ /* 0x000fe20000000000 */
[----:B------:R-:W-:Y:S01]  /*0570*/  UMOV UR4, 0x1 ;  /* 0x0000000100047882 */ /* 0x000fe20000000000 */
[----:B--2---:R-:W-:Y:S02]  /*0580*/  ULEA UR5, UR5, UR6, 0x18 ;  /* 0x0000000605057291 */ /* 0x004fe4000f8ec0ff */
[----:B------:R-:W-:-:S04]  /*0590*/  UIADD3 UR6, UPT, UPT, -UR4, 0x100000, URZ ;  /* 0x0010000004067890 */ /* 0x000fc8000fffe1ff */
[----:B------:R-:W-:Y:S02]  /*05a0*/  USHF.L.U32 UR7, UR6, 0xb, URZ ;  /* 0x0000000b06077899 */ /* 0x000fe400080006ff */
[----:B------:R-:W-:Y:S01]  /*05b0*/  USHF.L.U32 UR6, UR6, 0x1, URZ ;  /* 0x0000000106067899 */ /* 0x000fe200080006ff */
[----:B------:R-:W2:Y:S11]  /*05c0*/  FENCE.VIEW.ASYNC.S ;  /* 0x00000000000073c6 */ /* 0x000eb60000000000 */
[----:B--2---:R2:W3:Y:S01]  /*05d0*/  SYNCS.EXCH.64 URZ, [UR5], UR6 ;  /* 0x0000000605ff75b2 */ /* 0x0044e20008000100 */
[----:B------:R2:W4:Y:S01]  /*05e0*/  SYNCS.EXCH.64 URZ, [UR5+0x68], UR6 ;  /* 0x0000680605ff75b2 */ /* 0x0005220008000100 */
[----:B------:R2:W1:Y:S01]  /*05f0*/  SYNCS.EXCH.64 URZ, [UR5+0x8], UR6 ;  /* 0x0000080605ff75b2 */ /* 0x0004620008000100 */
        /* <DEDUP_REMOVED lines=22> */
[----:B------:R2:W1:Y:S02]  /*0760*/  SYNCS.EXCH.64 URZ, [UR5+0xc8], UR6 ;  /* 0x0000c80605ff75b2 */ /* 0x0004640008000100 */
[----:B--234-:R-:W-:Y:S01]  /*0770*/  NOP ;  /* 0x0000000000007918 */ /* 0x01cfe20000000000 */
.L_x_10:
[----:B------:R-:W-:Y:S05]  /*0780*/  BSYNC.RECONVERGENT B0 ;  /* 0x0000000000007941 */ /* 0x000fea0003800200 */
.L_x_9:
[----:B------:R-:W2:Y:S01]  /*0790*/  SHFL.IDX PT, R2, R106, RZ, 0x1f ;  /* 0x00001fff6a027589 */ /* 0x000ea200000e0000 */
[----:B------:R-:W-:Y:S01]  /*07a0*/  NOP ;  /* 0x0000000000007918 */ /* 0x000fe20000000000 */
[----:B--2---:R-:W-:-:S13]  /*07b0*/  ISETP.NE.AND P0, PT, R2, 0x1, PT ;  /* 0x000000010200780c */ /* 0x004fda0003f05270 */
[----:B------:R-:W-:Y:S05]  /*07c0*/  @P0 BRA `(.L_x_11) ;  /* 0x0000000000400947 */ /* 0x000fea0003800000 */
[----:B------:R-:W2:Y:S01]  /*07d0*/  S2UR UR6, SR_CgaCtaId ;  /* 0x00000000000679c3 */ /* 0x000ea20000008800 */
[----:B------:R-:W-:Y:S01]  /*07e0*/  UMOV UR7, 0x400 ;  /* 0x0000040000077882 */ /* 0x000fe20000000000 */
[----:B------:R-:W-:Y:S01]  /*07f0*/  UMOV UR5, 0x20 ;  /* 0x0000002000057882 */ /* 0x000fe20000000000 */
[----:B------:R-:W-:Y:S01]  /*0800*/  UMOV UR4, 0x80 ;  /* 0x0000008000047882 */ /* 0x000fe20000000000 */
[----:B------:R-:W-:-:S04]  /*0810*/  UIADD3 UR10, UPT, UPT, -UR5, 0x100000, URZ ;  /* 0x00100000050a7890 */ /* 0x000fc8000fffe1ff */
[----:B------:R-:W-:Y:S02]  /*0820*/  USHF.L.U32 UR11, UR10, 0xb, URZ ;  /* 0x0000000b0a0b7899 */ /* 0x000fe400080006ff */
[----:B------:R-:W-:Y:S02]  /*0830*/  USHF.L.U32 UR10, UR10, 0x1, URZ ;  /* 0x000000010a0a7899 */ /* 0x000fe400080006ff */
[----:B------:R-:W-:-:S04]  /*0840*/  UIADD3 UR4, UPT, UPT, -UR4, 0x100000, URZ ;  /* 0x0010000004047890 */ /* 0x000fc8000fffe1ff */
[----:B------:R-:W-:Y:S02]  /*0850*/  USHF.L.U32 UR5, UR4, 0xb, URZ ;  /* 0x0000000b04057899 */ /* 0x000fe400080006ff */
[----:B------:R-:W-:Y:S01]  /*0860*/  USHF.L.U32 UR4, UR4, 0x1, URZ ;  /* 0x0000000104047899 */ /* 0x000fe200080006ff */
[----:B------:R-:W-:Y:S01]  /*0870*/  ELECT P0, URZ, PT ;  /* 0x0000000000ff782f */ /* 0x000fe20003800000 */
[----:B--2---:R-:W-:Y:S01]  /*0880*/  ULEA UR6, UR6, UR7, 0x18 ;  /* 0x0000000706067291 */ /* 0x004fe2000f8ec0ff */
[----:B------:R-:W2:Y:S11]  /*0890*/  FENCE.VIEW.ASYNC.S ;  /* 0x00000000000073c6 */ /* 0x000eb60000000000 */
[----:B--2---:R2:W3:Y:S01]  /*08a0*/  SYNCS.EXCH.64 URZ, [UR6+0xd0], UR10 ;  /* 0x0000d00a06ff75b2 */ /* 0x0044e20008000100 */
[----:B------:R2:W4:Y:S01]  /*08b0*/  SYNCS.EXCH.64 URZ, [UR6+0xd8], UR4 ;  /* 0x0000d80406ff75b2 */ /* 0x0005220008000100 */
[----:B------:R-:W-:Y:S01]  /*08c0*/  NOP ;  /* 0x0000000000007918 */ /* 0x000fe20000000000 */
.L_x_11:
[----:B------:R-:W1:Y:S01]  /*08d0*/  SHFL.IDX PT, R2, R106, RZ, 0x1f ;  /* 0x00001fff6a027589 */ /* 0x000e6200000e0000 */
[----:B------:R-:W-:Y:S01]  /*08e0*/  NOP ;  /* 0x0000000000007918 */ /* 0x000fe20000000000 */
[----:B-1----:R-:W-:-:S13]  /*08f0*/  ISETP.NE.AND P0, PT, R2, 0x3, PT ;  /* 0x000000030200780c */ /* 0x002fda0003f05270 */
[----:B------:R-:W-:Y:S05]  /*0900*/  @P0 BRA `(.L_x_12) ;  /* 0x0000000000300947 */ /* 0x000fea0003800000 */
[----:B--2---:R-:W1:Y:S01]  /*0910*/  S2UR UR5, SR_CgaCtaId ;  /* 0x00000000000579c3 */ /* 0x004e620000008800 */
[----:B------:R-:W-:Y:S01]  /*0920*/  UMOV UR6, 0x400 ;  /* 0x0000040000067882 */ /* 0x000fe20000000000 */
[----:B------:R-:W-:Y:S01]  /*0930*/  UMOV UR4, 0x20 ;  /* 0x0000002000047882 */ /* 0x000fe20000000000 */
[----:B------:R-:W-:Y:S01]  /*0940*/  ELECT P0, URZ, PT ;  /* 0x0000000000ff782f */ /* 0x000fe20003800000 */
[----:B-1----:R-:W-:Y:S02]  /*0950*/  ULEA UR5, UR5, UR6, 0x18 ;  /* 0x0000000605057291 */ /* 0x002fe4000f8ec0ff */
[----:B------:R-:W-:-:S04]  /*0960*/  UIADD3 UR6, UPT, UPT, -UR4, 0x100000, URZ ;  /* 0x0010000004067890 */ /* 0x000fc8000fffe1ff */
[----:B------:R-:W-:Y:S02]  /*0970*/  USHF.L.U32 UR7, UR6, 0xb, URZ ;  /* 0x0000000b06077899 */ /* 0x000fe400080006ff */
[----:B------:R-:W-:Y:S01]  /*0980*/  USHF.L.U32 UR6, UR6, 0x1, URZ ;  /* 0x0000000106067899 */ /* 0x000fe200080006ff */
[----:B------:R-:W1:Y:S11]  /*0990*/  FENCE.VIEW.ASYNC.S ;  /* 0x00000000000073c6 */ /* 0x000e760000000000 */
[----:B-1----:R1:W2:Y:S01]  /*09a0*/  SYNCS.EXCH.64 URZ, [UR5+0xe0], UR6 ;  /* 0x0000e00605ff75b2 */ /* 0x0022a20008000100 */
[----:B------:R1:W1:Y:S01]  /*09b0*/  SYNCS.EXCH.64 URZ, [UR5+0xe8], UR6 ;  /* 0x0000e80605ff75b2 */ /* 0x0002620008000100 */
[----:B------:R-:W-:Y:S01]  /*09c0*/  NOP ;  /* 0x0000000000007918 */ /* 0x000fe20000000000 */
.L_x_12:
[----:B------:R-:W3:Y:S01]  /*09d0*/  SHFL.IDX PT, R2, R106, RZ, 0x1f ;  /* 0x00001fff6a027589 */ /* 0x000ee200000e0000 */
[----:B------:R-:W-:Y:S01]  /*09e0*/  NOP ;  /* 0x0000000000007918 */ /* 0x000fe20000000000 */
[----:B---3--:R-:W-:-:S13]  /*09f0*/  ISETP.NE.AND P0, PT, R2, 0x4, PT ;  /* 0x000000040200780c */ /* 0x008fda0003f05270 */
[----:B------:R-:W-:Y:S05]  /*0a00*/  @P0 BRA `(.L_x_13) ;  /* 0x00000000004c0947 */ /* 0x000fea0003800000 */
[----:B-12---:R-:W1:Y:S01]  /*0a10*/  S2UR UR5, SR_CgaCtaId ;  /* 0x00000000000579c3 */ /* 0x006e620000008800 */
[----:B------:R-:W-:Y:S01]  /*0a20*/  UMOV UR7, 0x100 ;  /* 0x0000010000077882 */ /* 0x000fe20000000000 */
[----:B------:R-:W-:Y:S01]  /*0a30*/  UMOV UR6, 0x400 ;  /* 0x0000040000067882 */ /* 0x000fe20000000000 */
[----:B------:R-:W-:Y:S01]  /*0a40*/  USEL UR7, UR7, 0xe0, UP2 ;  /* 0x000000e007077887 */ /* 0x000fe20009000000 */
[----:B------:R-:W-:Y:S01]  /*0a50*/  UMOV UR4, 0x1 ;  /* 0x0000000100047882 */ /* 0x000fe20000000000 */
[----:B------:R-:W-:Y:S01]  /*0a60*/  ELECT P0, URZ, PT ;  /* 0x0000000000ff782f */ /* 0x000fe20003800000 */
[----:B------:R-:W-:-:S04]  /*0a70*/  UIADD3 UR10, UPT, UPT, -UR4, 0x100000, URZ ;  /* 0x00100000040a7890 */ /* 0x000fc8000fffe1ff */
[----:B------:R-:W-:Y:S02]  /*0a80*/  USHF.L.U32 UR11, UR10, 0xb, URZ ;  /* 0x0000000b0a0b7899 */ /* 0x000fe400080006ff */
[----:B------:R-:W-:Y:S02]  /*0a90*/  USHF.L.U32 UR10, UR10, 0x1, URZ ;  /* 0x000000010a0a7899 */ /* 0x000fe400080006ff */
[----:B-1----:R-:W-:Y:S02]  /*0aa0*/  ULEA UR5, UR5, UR6, 0x18 ;  /* 0x0000000605057291 */ /* 0x002fe4000f8ec0ff */
[----:B------:R-:W-:-:S04]  /*0ab0*/  UIADD3 UR6, UPT, UPT, -UR7, 0x100000, URZ ;  /* 0x0010000007067890 */ /* 0x000fc8000fffe1ff */
[----:B------:R-:W-:Y:S02]  /*0ac0*/  USHF.L.U32 UR7, UR6, 0xb, URZ ;  /* 0x0000000b06077899 */ /* 0x000fe400080006ff */
[----:B------:R-:W-:Y:S01]  /*0ad0*/  USHF.L.U32 UR6, UR6, 0x1, URZ ;  /* 0x0000000106067899 */ /* 0x000fe200080006ff */
[----:B------:R-:W1:Y:S03]  /*0ae0*/  FENCE.VIEW.ASYNC.S ;  /* 0x00000000000073c6 */ /* 0x000e660000000000 */
[----:B-1----:R3:W1:Y:S08]  /*0af0*/  SYNCS.EXCH.64 URZ, [UR5+0xf0], UR10 ;  /* 0x0000f00a05ff75b2 */ /* 0x0026700008000100 */
[----:B------:R3:W2:Y:S01]  /*0b00*/  SYNCS.EXCH.64 URZ, [UR5+0x100], UR6 ;  /* 0x0001000605ff75b2 */ /* 0x0006a20008000100 */
[----:B------:R3:W1:Y:S01]  /*0b10*/  SYNCS.EXCH.64 URZ, [UR5+0xf8], UR10 ;  /* 0x0000f80a05ff75b2 */ /* 0x0006620008000100 */
[----:B------:R3:W1:Y:S02]  /*0b20*/  SYNCS.EXCH.64 URZ, [UR5+0x108], UR6 ;  /* 0x0001080605ff75b2 */ /* 0x0006640008000100 */
[----:B---3--:R-:W-:Y:S01]  /*0b30*/  NOP ;  /* 0x0000000000007918 */ /* 0x008fe20000000000 */
.L_x_13:
[----:B------:R-:W3:Y:S01]  /*0b40*/  SHFL.IDX PT, R2, R106, RZ, 0x1f ;  /* 0x00001fff6a027589 */ /* 0x000ee200000e0000 */
[----:B------:R-:W-:Y:S01]  /*0b50*/  NOP ;  /* 0x0000000000007918 */ /* 0x000fe20000000000 */
[----:B---3--:R-:W-:-:S13]  /*0b60*/  ISETP.NE.AND P0, PT, R2, 0x5, PT ;  /* 0x000000050200780c */ /* 0x008fda0003f05270 */
[----:B------:R-:W-:Y:S05]  /*0b70*/  @P0 BRA `(.L_x_14) ;  /* 0x0000000000580947 */ /* 0x000fea0003800000 */
[----:B-12---:R-:W1:Y:S01]  /*0b80*/  S2UR UR6, SR_CgaCtaId ;  /* 0x00000000000679c3 */ /* 0x006e620000008800 */
        /* <DEDUP_REMOVED lines=10> */
[----:B-1----:R-:W-:Y:S01]  /*0c30*/  ULEA UR6, UR6, UR7, 0x18 ;  /* 0x0000000706067291 */ /* 0x002fe2000f8ec0ff */
[----:B------:R-:W1:Y:S11]  /*0c40*/  FENCE.VIEW.ASYNC.S ;  /* 0x00000000000073c6 */ /* 0x000e760000000000 */
[----:B-1----:R3:W1:Y:S01]  /*0c50*/  SYNCS.EXCH.64 URZ, [UR6+0x110], UR10 ;  /* 0x0001100a06ff75b2 */ /* 0x0026620008000100 */
[----:B------:R3:W2:Y:S01]  /*0c60*/  SYNCS.EXCH.64 URZ, [UR6+0x130], UR4 ;  /* 0x0001300406ff75b2 */ /* 0x0006a20008000100 */
[----:B------:R3:W1:Y:S01]  /*0c70*/  SYNCS.EXCH.64 URZ, [UR6+0x118], UR10 ;  /* 0x0001180a06ff75b2 */ /* 0x0006620008000100 */
[----:B------:R3:W1:Y:S01]  /*0c80*/  SYNCS.EXCH.64 URZ, [UR6+0x138], UR4 ;  /* 0x0001380406ff75b2 */ /* 0x0006620008000100 */
[----:B------:R3:W1:Y:S01]  /*0c90*/  SYNCS.EXCH.64 URZ, [UR6+0x120], UR10 ;  /* 0x0001200a06ff75b2 */ /* 0x0006620008000100 */
[----:B------:R3:W1:Y:S01]  /*0ca0*/  SYNCS.EXCH.64 URZ, [UR6+0x140], UR4 ;  /* 0x0001400406ff75b2 */ /* 0x0006620008000100 */
[----:B------:R3:W1:Y:S01]  /*0cb0*/  SYNCS.EXCH.64 URZ, [UR6+0x128], UR10 ;  /* 0x0001280a06ff75b2 */ /* 0x0006620008000100 */
[----:B------:R3:W1:Y:S02]  /*0cc0*/  SYNCS.EXCH.64 URZ, [UR6+0x148], UR4 ;  /* 0x0001480406ff75b2 */ /* 0x0006640008000100 */
[----:B---3--:R-:W-:Y:S01]  /*0cd0*/  NOP ;  /* 0x0000000000007918 */ /* 0x008fe20000000000 */
.L_x_14:
[----:B------:R-:W3:Y:S01]  /*0ce0*/  SHFL.IDX PT, R2, R106, RZ, 0x1f ;  /* 0x00001fff6a027589 */ /* 0x000ee200000e0000 */
[----:B------:R-:W-:Y:S01]  /*0cf0*/  NOP ;  /* 0x0000000000007918 */ /* 0x000fe20000000000 */
[----:B---3--:R-:W-:-:S13]  /*0d00*/  ISETP.NE.AND P0, PT, R2, 0x3, PT ;  /* 0x000000030200780c */ /* 0x008fda0003f05270 */
[----:B------:R-:W-:Y:S05]  /*0d10*/  @P0 BRA `(.L_x_15) ;  /* 0x0000000000380947 */ /* 0x000fea0003800000 */
[----:B-12---:R-:W1:Y:S01]  /*0d20*/  S2UR UR5, SR_CgaCtaId ;  /* 0x00000000000579c3 */ /* 0x006e620000008800 */
        /* <DEDUP_REMOVED lines=8> */
[----:B-1----:R3:W1:Y:S01]  /*0db0*/  SYNCS.EXCH.64 URZ, [UR5+0x150], UR6 ;  /* 0x0001500605ff75b2 */ /* 0x0026620008000100 */
[----:B------:R3:W2:Y:S01]  /*0dc0*/  SYNCS.EXCH.64 URZ, [UR5+0x160], UR6 ;  /* 0x0001600605ff75b2 */ /* 0x0006a20008000100 */
[----:B------:R3:W1:Y:S01]  /*0dd0*/  SYNCS.EXCH.64 URZ, [UR5+0x158], UR6 ;  /* 0x0001580605ff75b2 */ /* 0x0006620008000100 */
[----:B------:R3:W1:Y:S02]  /*0de0*/  SYNCS.EXCH.64 URZ, [UR5+0x168], UR6 ;  /* 0x0001680605ff75b2 */ /* 0x0006640008000100 */
[----:B---3--:R-:W-:Y:S01]  /*0df0*/  NOP ;  /* 0x0000000000007918 */ /* 0x008fe20000000000 */
.L_x_15:
[----:B-12---:R-:W1:Y:S01]  /*0e00*/  S2UR UR5, SR_CTAID.X ;  /* 0x00000000000579c3 */ /* 0x006e620000002500 */
[----:B------:R-:W-:-:S05]  /*0e10*/  CS2R.32 R99, SR_CgaSize ;  /* 0x0000000000637805 */ /* 0x000fca0000008a00 */
[----:B------:R-:W-:-:S05]  /*0e20*/  IMAD R99, R99, -0xa0, RZ ;  /* 0xffffff6063637824 */ /* 0x000fca00078e02ff */
[----:B------:R-:W-:-:S14]  /*0e30*/  R2UR UR7, R99 ;  /* 0x00000000630772ca */ /* 0x000fdc00000e0000 */
[----:B------:R-:W2:Y:S01]  /*0e40*/  LDCU UR7, c[0x0][UR7+0x2b0] ;  /* 0x00005600070777ac */ /* 0x000ea20008000800 */
[----:B------:R-:W-:Y:S01]  /*0e50*/  NOP ;  /* 0x0000000000007918 */ /* 0x000fe20000000000 */
[----:B------:R-:W-:-:S05]  /*0e60*/  CS2R.32 R99, SR_CgaSize ;  /* 0x0000000000637805 */ /* 0x000fca0000008a00 */
[----:B------:R-:W-:-:S05]  /*0e70*/  IMAD R99, R99, -0xa0, RZ ;  /* 0xffffff6063637824 */ /* 0x000fca00078e02ff */
[----:B------:R-:W-:-:S14]  /*0e80*/  R2UR UR6, R99 ;  /* 0x00000000630672ca */ /* 0x000fdc00000e0000 */
[----:B------:R-:W3:Y:S01]  /*0e90*/  LDCU UR6, c[0x0][UR6+0x2b4] ;  /* 0x00005680060677ac */ /* 0x000ee20008000800 */
[----:B------:R-:W4:Y:S08]  /*0ea0*/  S2UR UR4, SR_CTAID.Y ;  /* 0x00000000000479c3 */ /* 0x000f300000002600 */
[----:B------:R-:W3:Y:S01]  /*0eb0*/  LDC R9, c[0x0][0xb24] ;  /* 0x0002c900ff097b82 */ /* 0x000ee20000000800 */
[----:B-1----:R-:W-:-:S02]  /*0ec0*/  I2FP.F32.U32 R5, UR5 ;  /* 0x0000000500057c45 */ /* 0x002fc40008201000 */
[----:B------:R-:W-:-:S05]  /*0ed0*/  CS2R.32 R3, SR_CgaSize ;  /* 0x0000000000037805 */ /* 0x000fca0000008a00 */
[----:B------:R-:W-:-:S06]  /*0ee0*/  IMAD R3, R3, -0xa0, RZ ;  /* 0xffffff6003037824 */ /* 0x000fcc00078e02ff */
[----:B------:R-:W1:Y:S01]  /*0ef0*/  LDC R3, c[0x0][R3+0x2a0] ;  /* 0x0000a80003037b82 */ /* 0x000e620000000800 */
[----:B------:R-:W-:Y:S01]  /*0f00*/  MOV R99, UR5 ;  /* 0x0000000500637c02 */ /* 0x000fe20008000f00 */
[----:B--2---:R-:W-:Y:S01]  /*0f10*/  FMUL R5, R5, UR7 ;  /* 0x0000000705057c20 */ /* 0x004fe20008400000 */
[----:B----4-:R-:W-:Y:S02]  /*0f20*/  I2FP.F32.U32 R4, UR4 ;  /* 0x0000000400047c45 */ /* 0x010fe40008201000 */
[----:B------:R-:W-:-:S05]  /*0f30*/  CS2R.32 R2, SR_CgaSize ;  /* 0x0000000000027805 */ /* 0x000fca0000008a00 */
[----:B------:R-:W-:-:S06]  /*0f40*/  IMAD R2, R2, -0xa0, RZ ;  /* 0xffffff6002027824 */ /* 0x000fcc00078e02ff */
[----:B------:R-:W2:Y:S01]  /*0f50*/  LDC R2, c[0x0][R2+0x2a4] ;  /* 0x0000a90002027b82 */ /* 0x000ea20000000800 */
[----:B------:R-:W4:Y:S01]  /*0f60*/  F2I.U32.TRUNC.NTZ R96, R5 ;  /* 0x0000000500607305 */ /* 0x000f22000020f000 */
[----:B------:R-:W-:Y:S01]  /*0f70*/  MOV R97, UR4 ;  /* 0x0000000400617c02 */ /* 0x000fe20008000f00 */
[----:B---3--:R-:W-:-:S05]  /*0f80*/  FMUL R4, R4, UR6 ;  /* 0x0000000604047c20 */ /* 0x008fca0008400000 */
[----:B------:R-:W-:Y:S01]  /*0f90*/  BAR.SYNC.DEFER_BLOCKING 0x0 ;  /* 0x0000000000007b1d */ /* 0x000fe20000010000 */
[----:B------:R-:W-:-:S05]  /*0fa0*/  ISETP.GE.AND P0, PT, R9, 0x1, PT ;  /* 0x000000010900780c */ /* 0x000fca0003f06270 */
[----:B------:R-:W3:Y:S02]  /*0fb0*/  F2I.U32.TRUNC.NTZ R81, R4 ;  /* 0x0000000400517305 */ /* 0x000ee4000020f000 */
[----:B------:R-:W2:Y:S01]  /*0fc0*/  S2UR UR36, SR_CTAID.Z ;  /* 0x00000000002479c3 */ /* 0x000ea20000002700 */
[----:B----4-:R-:W-:-:S05]  /*0fd0*/  IADD3 R96, PT, PT, -R96, RZ, RZ ;  /* 0x000000ff60607210 */ /* 0x010fca0007ffe1ff */
[----:B-1----:R-:W-:Y:S01]  /*0fe0*/  IMAD R96, R3, R96, UR5 ;  /* 0x0000000503607e24 */ /* 0x002fe2000f8e0260 */
[----:B---3--:R-:W-:-:S05]  /*0ff0*/  IADD3 R81, PT, PT, -R81, RZ, RZ ;  /* 0x000000ff51517210 */ /* 0x008fca0007ffe1ff */
[----:B--2---:R-:W-:Y:S01]  /*1000*/  IMAD R81, R2, R81, UR4 ;  /* 0x0000000402517e24 */ /* 0x004fe2000f8e0251 */
[----:B------:R-:W-:Y:S06]  /*1010*/  @!P0 BRA `(.L_x_16) ;  /* 0x0000000000b88947 */ /* 0x000fec0003800000 */
[----:B------:R-:W1:Y:S01]  /*1020*/  LDC.64 R4, c[0x0][0xb18] ;  /* 0x0002c600ff047b82 */ /* 0x000e620000000a00 */
[----:B------:R-:W-:-:S07]  /*1030*/  ISETP.NE.AND P0, PT, R9, 0x1, PT ;  /* 0x000000010900780c */ /* 0x000fce0003f05270 */
[----:B------:R-:W2:Y:S08]  /*1040*/  LDC R10, c[0x0][0xb0c] ;  /* 0x0002c300ff0a7b82 */ /* 0x000eb00000000800 */
[----:B------:R-:W3:Y:S08]  /*1050*/  LDC R11, c[0x0][0x370] ;  /* 0x0000dc00ff0b7b82 */ /* 0x000ef00000000800 */
[----:B------:R-:W4:Y:S01]  /*1060*/  LDC R12, c[0x0][0x374] ;  /* 0x0000dd00ff0c7b82 */ /* 0x000f220000000800 */
[----:B-1----:R-:W-:-:S07]  /*1070*/  ISETP.NE.AND P1, PT, R4, 0x1, PT ;  /* 0x000000010400780c */ /* 0x002fce0003f25270 */
[----:B------:R-:W3:Y:S01]  /*1080*/  LDC.64 R6, c[0x0][0xb10] ;  /* 0x0002c400ff067b82 */ /* 0x000ee20000000a00 */
[----:B--2---:R-:W-:-:S07]  /*1090*/  ISETP.NE.AND P2, PT, R10, 0x1, PT ;  /* 0x000000010a00780c */ /* 0x004fce0003f45270 */
[----:B------:R-:W1:Y:S08]  /*10a0*/  LDC R8, c[0x0][0xb20] ;  /* 0x0002c800ff087b82 */ /* 0x000e700000000800 */
[----:B------:R-:W2:Y:S01]  /*10b0*/  LDC.64 R2, c[0x0][0xb28] ;  /* 0x0002ca00ff027b82 */ /* 0x000ea20000000a00 */
[----:B----4-:R-:W-:-:S04]  /*10c0*/  IMAD.HI.U32 R13, R12, R5, RZ ;  /* 0x000000050c0d7227 */ /* 0x010fc800078e00ff */
[----:B------:R-:W-:-:S04]  /*10d0*/  IMAD.HI.U32 R5, R97, R5, RZ ;  /* 0x0000000561057227 */ /* 0x000fc800078e00ff */
[----:B---3--:R-:W-:-:S04]  /*10e0*/  IMAD.HI.U32 R14, R11, R6, RZ ;  /* 0x000000060b0e7227 */ /* 0x008fc800078e00ff */
[----:B------:R-:W-:Y:S01]  /*10f0*/  IMAD.HI.U32 R16, R99, R6, RZ ;  /* 0x0000000663107227 */ /* 0x000fe200078e00ff */
[-C--:B------:R-:W-:Y:S02]  /*1100*/  @P2 SHF.R.U32.HI R11, RZ, R7.reuse, R14 ;  /* 0x00000007ff0b2219 */ /* 0x080fe4000001160e */
[-C--:B-1----:R-:W-:Y:S02]  /*1110*/  @P1 SHF.R.U32.HI R12, RZ, R8.reuse, R13 ;  /* 0x00000008ff0c1219 */ /* 0x082fe4000001160d */
[----:B------:R-:W-:Y:S02]  /*1120*/  SHF.R.U32.HI R8, RZ, R8, R5 ;  /* 0x00000008ff087219 */ /* 0x000fe40000011605 */
[----:B------:R-:W-:Y:S02]  /*1130*/  SHF.R.U32.HI R16, RZ, R7, R16 ;  /* 0x00000007ff107219 */ /* 0x000fe40000011610 */
[----:B------:R-:W-:Y:S01]  /*1140*/  SEL R5, R97, R8, !P1 ;  /* 0x0000000861057207 */ /* 0x000fe20004800000 */
[----:B--2---:R-:W-:Y:S01]  /*1150*/  IMAD.HI.U32 R14, R12, R2, RZ ;  /* 0x000000020c0e7227 */ /* 0x004fe200078e00ff */
[----:B------:R-:W-:-:S03]  /*1160*/  SEL R7, R99, R16, !P2 ;  /* 0x0000001063077207 */ /* 0x000fc60005000000 */
[----:B------:R-:W-:Y:S01]  /*1170*/  IMAD.HI.U32 R6, R11, R2, RZ ;  /* 0x000000020b067227 */ /* 0x000fe200078e00ff */
[----:B------:R-:W-:-:S04]  /*1180*/  @P0 SHF.R.U32.HI R12, RZ, R3, R14 ;  /* 0x00000003ff0c0219 */ /* 0x000fc8000001160e */
[----:B------:R-:W-:Y:S01]  /*1190*/  @P0 SHF.R.U32.HI R11, RZ, R3, R6 ;  /* 0x00000003ff0b0219 */ /* 0x000fe20000011606 */
[----:B------:R-:W-:-:S04]  /*11a0*/  IMAD R12, R12, R9, RZ ;  /* 0x000000090c0c7224 */ /* 0x000fc800078e02ff */
[----:B------:R-:W-:Y:S01]  /*11b0*/  IMAD R6, R11, R9, RZ ;  /* 0x000000090b067224 */ /* 0x000fe200078e02ff */
[----:B------:R-:W-:-:S04]  /*11c0*/  ISETP.GE.AND P1, PT, R5, R12, PT ;  /* 0x0000000c0500720c */ /* 0x000fc80003f26270 */
[----:B------:R-:W-:Y:S01]  /*11d0*/  ISETP.GE.OR P1, PT, R7, R6, P1 ;  /* 0x000000060700720c */ /* 0x000fe20000f26670 */
[----:B------:R-:W-:-:S05]  /*11e0*/  IMAD.HI.U32 R6, R5, R2, RZ ;  /* 0x0000000205067227 */ /* 0x000fca00078e00ff */
[----:B------:R-:W-:-:S04]  /*11f0*/  SHF.R.U32.HI R6, RZ, R3, R6 ;  /* 0x00000003ff067219 */ /* 0x000fc80000011606 */
[----:B------:R-:W-:-:S03]  /*1200*/  SEL R6, R5, R6, !P0 ;  /* 0x0000000605067207 */ /* 0x000fc60004000000 */
[----:B------:R-:W-:Y:S01]  /*1210*/  @!P1 IMAD.HI.U32 R8, R7, R2, RZ ;  /* 0x0000000207089227 */ /* 0x000fe200078e00ff */
[----:B------:R-:W-:-:S04]  /*1220*/  IADD3 R2, PT, PT, -R6, RZ, RZ ;  /* 0x000000ff06027210 */ /* 0x000fc80007ffe1ff */
[----:B------:R-:W-:Y:S01]  /*1230*/  @!P1 SHF.R.U32.HI R8, RZ, R3, R8 ;  /* 0x00000003ff089219 */ /* 0x000fe20000011608 */
[----:B------:R-:W-:-:S03]  /*1240*/  IMAD R2, R9, R2, R5 ;  /* 0x0000000209027224 */ /* 0x000fc600078e0205 */
[----:B------:R-:W-:Y:S02]  /*1250*/  @!P1 SEL R3, R7, R8, !P0 ;  /* 0x0000000807039207 */ /* 0x000fe40004000000 */
[----:B------:R-:W-:-:S03]  /*1260*/  IADD3 R8, PT, PT, -R5, RZ, RZ ;  /* 0x000000ff05087210 */ /* 0x000fc60007ffe1ff */
[--C-:B------:R-:W-:Y:S02]  /*1270*/  @!P1 IMAD.IADD R6, R6, 0x1, -R3.reuse ;  /* 0x0000000106069824 */ /* 0x100fe400078e0a03 */
[----:B------:R-:W-:Y:S01]  /*1280*/  @!P1 IMAD R3, R2, R11, R3 ;  /* 0x0000000b02039224 */ /* 0x000fe200078e0203 */
[----:B------:R-:W-:Y:S01]  /*1290*/  IADD3 R2, PT, PT, -R7, RZ, RZ ;  /* 0x000000ff07027210 */ /* 0x000fe20007ffe1ff */
[----:B------:R-:W-:Y:S02]  /*12a0*/  @!P1 IMAD R5, R6, R9, R7 ;  /* 0x0000000906059224 */ /* 0x000fe400078e0207 */
[----:B------:R-:W-:Y:S02]  /*12b0*/  IMAD R8, R4, R8, R97 ;  /* 0x0000000804087224 */ /* 0x000fe400078e0261 */
[----:B------:R-:W-:Y:S02]  /*12c0*/  @!P1 IMAD.MOV.U32 R7, RZ, RZ, R3 ;  /* 0x000000ffff079224 */ /* 0x000fe400078e0003 */
[----:B------:R-:W-:-:S02]  /*12d0*/  IMAD R2, R10, R2, R99 ;  /* 0x000000020a027224 */ /* 0x000fc400078e0263 */
[----:B------:R-:W-:Y:S02]  /*12e0*/  IMAD R97, R5, R4, R8 ;  /* 0x0000000405617224 */ /* 0x000fe400078e0208 */
[----:B------:R-:W-:Y:S02]  /*12f0*/  IMAD R99, R7, R10, R2 ;  /* 0x0000000a07637224 */ /* 0x000fe400078e0202 */
.L_x_16:
[----:B------:R-:W1:Y:S01]  /*1300*/  LDCU UR4, c[0x0][0xb30] ;  /* 0x00016600ff0477ac */ /* 0x000e620008000800 */
[----:B------:R-:W2:Y:S08]  /*1310*/  S2UR UR37, SR_CgaCtaId ;  /* 0x00000000002579c3 */ /* 0x000eb00000008800 */
[----:B------:R-:W3:Y:S01]  /*1320*/  LDC R40, c[0x0][0xb24] ;  /* 0x0002c900ff287b82 */ /* 0x000ee20000000800 */
[----:B-1----:R-:W-:-:S09]  /*1330*/  UISETP.NE.AND UP1, UPT, UR4, 0x1, UPT ;  /* 0x000000010400788c */ /* 0x002fd2000bf25270 */
[----:B--2---:R-:W-:Y:S05]  /*1340*/  BRA.U UP1, `(.L_x_17) ;  /* 0x0000000101407547 */ /* 0x004fea000b800000 */
[----:B------:R-:W1:Y:S08]  /*1350*/  LDC.64 R4, c[0x0][0xb10] ;  /* 0x0002c400ff047b82 */ /* 0x000e700000000a00 */
[----:B------:R-:W2:Y:S08]  /*1360*/  LDC.64 R2, c[0x0][0xb18] ;  /* 0x0002c600ff027b82 */ /* 0x000eb00000000a00 */
[----:B------:R-:W4:Y:S08]  /*1370*/  LDC R6, c[0x0][0xb20] ;  /* 0x0002c800ff067b82 */ /* 0x000f300000000800 */
[----:B------:R-:W3:Y:S01]  /*1380*/  LDC R8, c[0x0][0xb0c] ;  /* 0x0002c300ff087b82 */ /* 0x000ee20000000800 */
[----:B-1----:R-:W-:-:S05]  /*1390*/  IMAD.HI.U32 R4, R99, R4, RZ ;  /* 0x0000000463047227 */ /* 0x002fca00078e00ff */
[----:B------:R-:W-:Y:S01]  /*13a0*/  SHF.R.U32.HI R4, RZ, R5, R4 ;  /* 0x00000005ff047219 */ /* 0x000fe20000011604 */
[----:B--2---:R-:W-:Y:S01]  /*13b0*/  IMAD.HI.U32 R3, R97, R3, RZ ;  /* 0x0000000361037227 */ /* 0x004fe200078e00ff */
[----:B------:R-:W-:-:S04]  /*13c0*/  ISETP.NE.AND P0, PT, R2, 0x1, PT ;  /* 0x000000010200780c */ /* 0x000fc80003f05270 */
[----:B----4-:R-:W-:-:S04]  /*13d0*/  SHF.R.U32.HI R6, RZ, R6, R3 ;  /* 0x00000006ff067219 */ /* 0x010fc80000011603 */
[----:B------:R-:W-:Y:S02]  /*13e0*/  SEL R3, R97, R6, !P0 ;  /* 0x0000000661037207 */ /* 0x000fe40004000000 */
[----:B---3--:R-:W-:-:S04]  /*13f0*/  ISETP.NE.AND P1, PT, R8, 0x1, PT ;  /* 0x000000010800780c */ /* 0x008fc80003f25270 */
[----:B------:R-:W-:-:S05]  /*1400*/  SEL R4, R99, R4, !P1 ;  /* 0x0000000463047207 */ /* 0x000fca0004800000 */
[----:B------:R-:W-:Y:S02]  /*1410*/  IMAD.IADD R5, R3, 0x1, -R4 ;  /* 0x0000000103057824 */ /* 0x000fe400078e0a04 */
[----:B------:R-:W-:Y:S02]  /*1420*/  IMAD.IADD R3, R4, 0x1, -R3 ;  /* 0x0000000104037824 */ /* 0x000fe400078e0a03 */
[----:B------:R-:W-:Y:S02]  /*1430*/  IMAD R99, R5, R8, R99 ;  /* 0x0000000805637224 */ /* 0x000fe400078e0263 */
[----:B------:R-:W-:-:S07]  /*1440*/  IMAD R97, R3, R2, R97 ;  /* 0x0000000203617224 */ /* 0x000fce00078e0261 */
.L_x_17:
[----:B------:R-:W-:Y:S01]  /*1450*/  BAR.SYNC.DEFER_BLOCKING 0x0 ;  /* 0x0000000000007b1d */ /* 0x000fe20000010000 */
[----:B------:R-:W-:Y:S01]  /*1460*/  UISETP.NE.AND UP1, UPT, UR8, 0x2, UPT ;  /* 0x000000020800788c */ /* 0x000fe2000bf25270 */
[----:B------:R-:W-:Y:S02]  /*1470*/  ISETP.NE.OR P5, PT, R0, 0x2, !P5 ;  /* 0x000000020000780c */ /* 0x000fe40006fa5670 */
[----:B------:R-:W-:-:S06]  /*1480*/  LOP3.LUT R2, R103, 0x1f, RZ, 0xc0, !PT ;  /* 0x0000001f67027812 */ /* 0x000fcc00078ec0ff */
[----:B------:R-:W-:Y:S05]  /*1490*/  BRA.U UP1, `(.L_x_18) ;  /* 0x0000001501987547 */ /* 0x000fea000b800000 */
[----:B------:R-:W1:Y:S01]  /*14a0*/  LDCU UR13, c[0x0][0x38c] ;  /* 0x00007180ff0d77ac */ /* 0x000e620008000800 */
[----:B------:R-:W2:Y:S01]  /*14b0*/  LDC R9, c[0x0][0x370] ;  /* 0x0000dc00ff097b82 */ /* 0x000ea20000000800 */
[----:B------:R-:W-:Y:S01]  /*14c0*/  PLOP3.LUT P1, PT, PT, PT, UP2, 0x80, 0x8 ;  /* 0x000000000008781c */ /* 0x000fe20003f2f028 */
[----:B------:R-:W-:Y:S01]  /*14d0*/  IMAD.MOV.U32 R15, RZ, RZ, 0x1 ;  /* 0x00000001ff0f7424 */ /* 0x000fe200078e00ff */
[----:B------:R-:W-:Y:S01]  /*14e0*/  ISETP.EQ.OR P4, PT, R2, RZ, P5 ;  /* 0x000000ff0200720c */ /* 0x000fe20002f82670 */
[----:B------:R-:W-:Y:S01]  /*14f0*/  IMAD.MOV.U32 R14, RZ, RZ, RZ ;  /* 0x000000ffff0e7224 */ /* 0x000fe200078e00ff */
[----:B------:R-:W-:Y:S02]  /*1500*/  PLOP3.LUT P1, PT, P1, PT, PT, 0x8, 0x80 ;  /* 0x000000000080781c */ /* 0x000fe40000f2e170 */
[----:B------:R-:W-:Y:S01]  /*1510*/  CS2R R12, SRZ ;  /* 0x00000000000c7805 */ /* 0x000fe2000001ff00 */
[----:B------:R-:W-:Y:S01]  /*1520*/  IMAD.MOV.U32 R10, RZ, RZ, 0x1 ;  /* 0x00000001ff0a7424 */ /* 0x000fe200078e00ff */
[----:B------:R-:W4:Y:S01]  /*1530*/  LDC R0, c[0x0][0x374] ;  /* 0x0000dd00ff007b82 */ /* 0x000f220000000800 */
[----:B------:R-:W2:Y:S01]  /*1540*/  LDCU.64 UR22, c[0x0][0x348] ;  /* 0x00006900ff1677ac */ /* 0x000ea20008000a00 */
[----:B------:R-:W-:Y:S01]  /*1550*/  UMOV UR6, URZ ;  /* 0x000000ff00067c82 */ /* 0x000fe20008000000 */
[----:B-1----:R-:W-:-:S04]  /*1560*/  UIADD3 UR5, UPT, UPT, UR13, 0x7f, URZ ;  /* 0x0000007f0d057890 */ /* 0x002fc8000fffe0ff */
[----:B------:R-:W-:-:S04]  /*1570*/  USHF.R.S32.HI UR4, URZ, 0x1f, UR5 ;  /* 0x0000001fff047899 */ /* 0x000fc80008011405 */
[----:B------:R-:W-:-:S04]  /*1580*/  ULEA.HI UR4, UR4, UR5, URZ, 0x7 ;  /* 0x0000000504047291 */ /* 0x000fc8000f8f38ff */
[----:B------:R-:W-:Y:S02]  /*1590*/  USHF.R.S32.HI UR15, URZ, 0x7, UR4 ;  /* 0x00000007ff0f7899 */ /* 0x000fe40008011404 */
[----:B------:R-:W-:Y:S02]  /*15a0*/  UIADD3 UR4, UPT, UPT, UR13, -0x1, URZ ;  /* 0xffffffff0d047890 */ /* 0x000fe4000fffe0ff */
[----:B------:R-:W-:Y:S02]  /*15b0*/  UISETP.LT.U32.AND UP0, UPT, UR15, 0xd, UPT ;  /* 0x0000000d0f00788c */ /* 0x000fe4000bf01070 */
[----:B------:R-:W-:Y:S02]  /*15c0*/  UISETP.GE.U32.AND UP1, UPT, UR4, -0xff, UPT ;  /* 0xffffff010400788c */ /* 0x000fe4000bf26070 */
[----:B------:R-:W-:Y:S02]  /*15d0*/  USEL UR14, UR15, 0xd, UP0 ;  /* 0x0000000d0f0e7887 */ /* 0x000fe40008000000 */
[----:B------:R-:W-:-:S02]  /*15e0*/  UIADD3 UR13, UPT, UPT, UR13, 0xfe, URZ ;  /* 0x000000fe0d0d7890 */ /* 0x000fc4000fffe0ff */
[----:B------:R-:W-:Y:S02]  /*15f0*/  UIADD3 UR5, UPT, UPT, UR14, -0x1, URZ ;  /* 0xffffffff0e057890 */ /* 0x000fe4000fffe0ff */
[----:B------:R-:W-:-:S03]  /*1600*/  UIADD3 UR7, UPT, UPT, UR15, -UR14, URZ ;  /* 0x8000000e0f077290 */ /* 0x000fc6000fffe0ff */
[----:B------:R-:W-:-:S04]  /*1610*/  @UP1 UIADD3 UR5, UPT, UPT, UR14, URZ, URZ ;  /* 0x000000ff0e051290 */ /* 0x000fc8000fffe0ff */
[----:B--2---:R-:W-:-:S12]  /*1620*/  UIADD3 UR5, UPT, UPT, UR5, 0x1, URZ ;  /* 0x0000000105057890 */ /* 0x004fd8000fffe0ff */
.L_x_36:
[----:B------:R-:W-:Y:S01]  /*1630*/  UISETP.NE.AND UP0, UPT, UR37, URZ, UPT ;  /* 0x000000ff2500728c */ /* 0x000fe2000bf05270 */
[----:B------:R-:W1:Y:S08]  /*1640*/  S2UR UR37, SR_CgaCtaId ;  /* 0x00000000002579c3 */ /* 0x000e700000008800 */
[----:B------:R-:W-:Y:S05]  /*1650*/  BRA.U UP0, `(.L_x_19) ;  /* 0x0000000100347547 */ /* 0x000fea000b800000 */
[----:B------:R-:W2:Y:S01]  /*1660*/  S2R R2, SR_CgaCtaId ;  /* 0x0000000000027919 */ /* 0x000ea20000008800 */
[----:B------:R-:W-:-:S04]  /*1670*/  MOV R3, 0x400 ;  /* 0x0000040000037802 */ /* 0x000fc80000000f00 */
[----:B--2---:R-:W-:Y:S02]  /*1680*/  LEA R3, R2, R3, 0x18 ;  /* 0x0000000302037211 */ /* 0x004fe400078ec0ff */
[----:B------:R-:W-:-:S03]  /*1690*/  SHF.L.U32 R2, R10, 0x1f, RZ ;  /* 0x0000001f0a027819 */ /* 0x000fc600000006ff */
[----:B------:R-:W-:-:S04]  /*16a0*/  IMAD R3, R12, 0x8, R3 ;  /* 0x000000080c037824 */ /* 0x000fc800078e0203 */
[----:B------:R-:W2:Y:S02]  /*16b0*/  SYNCS.PHASECHK.TRANS64.TRYWAIT P0, [R3+URZ+0x160], R2 ;  /* 0x00016002030075a7 */ /* 0x000ea400080011ff */
[----:B--2---:R-:W-:Y:S05]  /*16c0*/  @!P0 BRA `(.L_x_20) ;  /* 0x0000005000548947 */ /* 0x004fea0003800000 */
.L_x_105:
[----:B------:R-:W-:Y:S01]  /*16d0*/  VIADD R12, R12, 0x1 ;  /* 0x000000010c0c7836 */ /* 0x000fe20000000000 */
[----:B------:R2:W-:Y:S04]  /*16e0*/  SYNCS.ARRIVE.TRANS64.A1T0 RZ, [R3+URZ+0x150], RZ ;  /* 0x000150ff03ff79a7 */ /* 0x0005e800081000ff */
[----:B------:R-:W-:-:S04]  /*16f0*/  ISETP.NE.AND P0, PT, R12, 0x2, PT ;  /* 0x000000020c00780c */ /* 0x000fc80003f05270 */
[----:B------:R-:W-:Y:S02]  /*1700*/  SEL R12, R12, RZ, P0 ;  /* 0x000000ff0c0c7207 */ /* 0x000fe40000000000 */
[----:B--2---:R-:W-:-:S04]  /*1710*/  SEL R3, RZ, 0x1, P0 ;  /* 0x00000001ff037807 */ /* 0x004fc80000000000 */
[----:B------:R-:W-:-:S07]  /*1720*/  LOP3.LUT R10, R10, R3, RZ, 0x3c, !PT ;  /* 0x000000030a0a7212 */ /* 0x000fce00078e3cff */
.L_x_19:
[----:B------:R-:W-:Y:S01]  /*1730*/  UMOV UR4, 0x400 ;  /* 0x0000040000047882 */ /* 0x000fe20000000000 */
[----:B------:R-:W-:Y:S01]  /*1740*/  SHF.L.U32 R2, R15, 0x1f, RZ ;  /* 0x0000001f0f027819 */ /* 0x000fe200000006ff */
[----:B-1----:R-:W-:Y:S01]  /*1750*/  ULEA UR4, UR37, UR4, 0x18 ;  /* 0x0000000425047291 */ /* 0x002fe2000f8ec0ff */
[----:B------:R-:W-:Y:S01]  /*1760*/  R2UR UR35, R99 ;  /* 0x00000000632372ca */ /* 0x000fe200000e0000 */
[----:B------:R-:W-:Y:S01]  /*1770*/  UISETP.GE.U32.AND UP0, UPT, UR13, 0xff, UPT ;  /* 0x000000ff0d00788c */ /* 0x000fe2000bf06070 */
[----:B------:R-:W-:Y:S01]  /*1780*/  R2UR UR10, R97 ;  /* 0x00000000610a72ca */ /* 0x000fe200000e0000 */
[----:B------:R-:W-:Y:S01]  /*1790*/  ULEA UR8, UR6, UR4, 0x3 ;  /* 0x0000000406087291 */ /* 0x000fe2000f8e18ff */
[----:B------:R-:W-:-:S08]  /*17a0*/  UMOV UR24, URZ ;  /* 0x000000ff00187c82 */ /* 0x000fd00008000000 */
[----:B------:R1:W2:Y:S01]  /*17b0*/  SYNCS.PHASECHK.TRANS64.TRYWAIT P0, [UR8+0x68], R2 ;  /* 0x00006802ff0075a7 */ /* 0x0002a20008001108 */
[----:B------:R-:W-:Y:S02]  /*17c0*/  USHF.L.U32 UR35, UR35, 0x6, URZ ;  /* 0x0000000623237899 */ /* 0x000fe400080006ff */
[----:B------:R-:W-:Y:S01]  /*17d0*/  USHF.L.U32 UR10, UR10, 0x6, URZ ;  /* 0x000000060a0a7899 */ /* 0x000fe200080006ff */
[----:B------:R-:W-:Y:S11]  /*17e0*/  BRA.U !UP0, `(.L_x_21) ;  /* 0x0000000108a47547 */ /* 0x000ff6000b800000 */
[----:B------:R-:W-:Y:S01]  /*17f0*/  UMOV UR16, URZ ;  /* 0x000000ff00107c82 */ /* 0x000fe20008000000 */
[----:B------:R-:W-:-:S05]  /*1800*/  UMOV UR17, UR6 ;  /* 0x0000000600117c82 */ /* 0x000fca0008000000 */
.L_x_26:
[----:B-1----:R-:W-:Y:S01]  /*1810*/  ULEA UR33, UR17, UR4, 0x3 ;  /* 0x0000000411217291 */ /* 0x002fe2000f8e18ff */
[----:B--2---:R-:W-:Y:S01]  /*1820*/  @!P5 MOV R3, 0x4000 ;  /* 0x000040000003d802 */ /* 0x004fe20000000f00 */
[----:B--2---:R-:W-:Y:S10]  /*1830*/  @P0 BRA `(.L_x_22) ;  /* 0x00000000000c0947 */ /* 0x004ff40003800000 */
[----:B------:R-:W-:-:S04]  /*1840*/  SHF.L.U32 R5, R15, 0x1f, RZ ;  /* 0x0000001f0f057819 */ /* 0x000fc800000006ff */
[----:B------:R-:W2:Y:S02]  /*1850*/  SYNCS.PHASECHK.TRANS64.TRYWAIT P0, [UR33+0x68], R5 ;  /* 0x00006805ff0075a7 */ /* 0x000ea40008001121 */
[----:B--2---:R-:W-:Y:S05]  /*1860*/  @!P0 BRA `(.L_x_23) ;  /* 0x0000005000008947 */ /* 0x004fea0003800000 */
.L_x_22:
[----:B------:R2:W-:Y:S01]  /*1870*/  @!P5 SYNCS.ARRIVE.TRANS64 RZ, [UR33], R3 ;  /* 0x00000003ffffd9a7 */ /* 0x0005e20008000021 */
[----:B------:R-:W-:Y:S04]  /*1880*/  BSSY.RECONVERGENT B0, `(.L_x_24) ;  /* 0x0000003000007945 */ /* 0x000fe80003800200 */
[----:B------:R-:W-:Y:S05]  /*1890*/  @P4 BRA `(.L_x_25) ;  /* 0x0000000000044947 */ /* 0x000fea0003800000 */
[----:B------:R-:W-:Y:S05]  /*18a0*/  BPT.TRAP 0x1 ;  /* 0x000000040000795c */ /* 0x000fea0000300000 */
.L_x_25:
[----:B------:R-:W-:Y:S05]  /*18b0*/  BSYNC.RECONVERGENT B0 ;  /* 0x0000000000007941 */ /* 0x000fea0003800200 */
.L_x_24:
[----:B------:R-:W-:Y:S02]  /*18c0*/  UIADD3 UR6, UPT, UPT, UR17, 0x1, URZ ;  /* 0x0000000111067890 */ /* 0x000fe4000fffe0ff */
[----:B------:R-:W-:Y:S02]  /*18d0*/  UIADD3 UR26, UP1, UPT, UR22, 0x80, URZ ;  /* 0x00000080161a7890 */ /* 0x000fe4000ff3e0ff */
[----:B------:R-:W-:Y:S02]  /*18e0*/  UISETP.NE.AND UP0, UPT, UR6, 0xd, UPT ;  /* 0x0000000d0600788c */ /* 0x000fe4000bf05270 */
[----:B------:R-:W-:Y:S02]  /*18f0*/  USHF.L.U32 UR34, UR16, 0x7, URZ ;  /* 0x0000000710227899 */ /* 0x000fe400080006ff */
[----:B------:R-:W-:Y:S02]  /*1900*/  USEL UR9, URZ, 0x1, UP0 ;  /* 0x00000001ff097887 */ /* 0x000fe40008000000 */
[----:B------:R-:W-:-:S02]  /*1910*/  USEL UR6, UR6, URZ, UP0 ;  /* 0x000000ff06067287 */ /* 0x000fc40008000000 */
[----:B------:R-:W-:Y:S02]  /*1920*/  UIADD3 UR20, UP0, UPT, UR22, 0x180, URZ ;  /* 0x0000018016147890 */ /* 0x000fe4000ff1e0ff */
[----:B------:R-:W-:Y:S01]  /*1930*/  ULEA UR8, UR6, UR4, 0x3 ;  /* 0x0000000406087291 */ /* 0x000fe2000f8e18ff */
[----:B------:R-:W-:Y:S01]  /*1940*/  LOP3.LUT R15, R15, UR9, RZ, 0x3c, !PT ;  /* 0x000000090f0f7c12 */ /* 0x000fe2000f8e3cff */
[----:B------:R-:W-:Y:S02]  /*1950*/  UIADD3.X UR27, UPT, UPT, URZ, UR23, URZ, UP1, !UPT ;  /* 0x00000017ff1b7290 */ /* 0x000fe40008ffe4ff */
[----:B------:R-:W-:Y:S01]  /*1960*/  UIADD3.X UR21, UPT, UPT, URZ, UR23, URZ, UP0, !UPT ;  /* 0x00000017ff157290 */ /* 0x000fe200087fe4ff */
[----:B-1----:R-:W-:Y:S01]  /*1970*/  SHF.L.U32 R2, R15, 0x1f, RZ ;  /* 0x0000001f0f027819 */ /* 0x002fe200000006ff */
[----:B------:R-:W-:Y:S01]  /*1980*/  UMOV UR18, 0x0 ;  /* 0x0000000000127882 */ /* 0x000fe20000000000 */
[----:B------:R-:W-:Y:S01]  /*1990*/  UMOV UR19, 0x10000000 ;  /* 0x1000000000137882 */ /* 0x000fe20000000000 */
[----:B------:R-:W-:Y:S01]  /*19a0*/  UMOV UR12, UR36 ;  /* 0x00000024000c7c82 */ /* 0x000fe20008000000 */
[----:B------:R1:W1:Y:S01]  /*19b0*/  SYNCS.PHASECHK.TRANS64.TRYWAIT P0, [UR8+0x68], R2 ;  /* 0x00006802ff0075a7 */ /* 0x0002620008001108 */
[----:B------:R-:W-:Y:S01]  /*19c0*/  ULEA UR8, UR17, UR4, 0xd ;  /* 0x0000000411087291 */ /* 0x000fe2000f8e68ff */
[----:B------:R-:W-:Y:S01]  /*19d0*/  UMOV UR9, UR33 ;  /* 0x0000002100097c82 */ /* 0x000fe20008000000 */
[----:B------:R-:W-:-:S02]  /*19e0*/  UMOV UR11, UR34 ;  /* 0x00000022000b7c82 */ /* 0x000fc40008000000 */
[----:B------:R-:W-:Y:S02]  /*19f0*/  UIADD3 UR32, UPT, UPT, UR8, 0x2400, URZ ;  /* 0x0000240008207890 */ /* 0x000fe4000fffe0ff */
[----:B------:R-:W-:Y:S02]  /*1a00*/  UIADD3 UR8, UPT, UPT, UR8, 0x1c400, URZ ;  /* 0x0001c40008087890 */ /* 0x000fe4000fffe0ff */
[----:B------:R-:W-:Y:S01]  /*1a10*/  UIADD3 UR16, UPT, UPT, UR16, 0x1, URZ ;  /* 0x0000000110107890 */ /* 0x000fe2000fffe0ff */
[----:B------:R-:W-:Y:S01]  /*1a20*/  UMOV UR24, UR5 ;  /* 0x0000000500187c82 */ /* 0x000fe20008000000 */
[----:B------:R-:W-:Y:S02]  /*1a30*/  UMOV UR17, UR6 ;  /* 0x0000000600117c82 */ /* 0x000fe40008000000 */
[----:B------:R-:W-:Y:S01]  /*1a40*/  UISETP.NE.AND UP0, UPT, UR16, UR5, UPT ;  /* 0x000000051000728c */ /* 0x000fe2000bf05270 */
[----:B------:R1:W-:Y:S02]  /*1a50*/  UTMALDG.3D [UR32], [UR26], desc[UR18] ;  /* 0x000012201a0075b4 */ /* 0x0003e40008011000 */
[----:B------:R1:W-:Y:S06]  /*1a60*/  UTMALDG.3D [UR8], [UR20], desc[UR18] ;  /* 0x00001208140075b4 */ /* 0x0003ec0008011000 */
[----:B------:R-:W-:Y:S05]  /*1a70*/  BRA.U UP0, `(.L_x_26) ;  /* 0xfffffffd00647547 */ /* 0x000fea000b83ffff */
.L_x_21:
[----:B-1----:R-:W-:Y:S01]  /*1a80*/  ULEA UR8, UR6, UR4, 0x3 ;  /* 0x0000000406087291 */ /* 0x002fe2000f8e18ff */
[----:B------:R-:W-:Y:S01]  /*1a90*/  SHF.L.U32 R2, R15, 0x1f, RZ ;  /* 0x0000001f0f027819 */ /* 0x000fe200000006ff */
[----:B------:R-:W-:Y:S01]  /*1aa0*/  @!P1 SYNCS.ARRIVE.TRANS64.A1T0 RZ, [UR4+0xe8], RZ ;  /* 0x0000e8ffffff99a7 */ /* 0x000fe20008100004 */
[----:B------:R-:W-:-:S06]  /*1ab0*/  UISETP.GT.AND UP0, UPT, UR15, UR14, UPT ;  /* 0x0000000e0f00728c */ /* 0x000fcc000bf04270 */
[----:B--2---:R1:W2:Y:S03]  /*1ac0*/  SYNCS.PHASECHK.TRANS64.TRYWAIT P0, [UR8+0x68], R2 ;  /* 0x00006802ff0075a7 */ /* 0x0042a60008001108 */
[----:B------:R-:W-:Y:S05]  /*1ad0*/  BRA.U !UP0, `(.L_x_27) ;  /* 0x0000000108a87547 */ /* 0x000fea000b800000 */
[----:B------:R-:W-:Y:S01]  /*1ae0*/  UIADD3 UR21, UPT, UPT, UR7, UR24, URZ ;  /* 0x0000001807157290 */ /* 0x000fe2000fffe0ff */
[----:B------:R-:W-:-:S11]  /*1af0*/  UMOV UR25, UR6 ;  /* 0x0000000600197c82 */ /* 0x000fd60008000000 */
.L_x_32:
[----:B-1----:R-:W-:Y:S01]  /*1b00*/  ULEA UR17, UR25, UR4, 0x3 ;  /* 0x0000000419117291 */ /* 0x002fe2000f8e18ff */
[----:B--2---:R-:W-:Y:S01]  /*1b10*/  @!P5 MOV R3, 0x4000 ;  /* 0x000040000003d802 */ /* 0x004fe20000000f00 */
[----:B--2---:R-:W-:Y:S10]  /*1b20*/  @P0 BRA `(.L_x_28) ;  /* 0x00000000000c0947 */ /* 0x004ff40003800000 */
[----:B------:R-:W-:-:S04]  /*1b30*/  SHF.L.U32 R5, R15, 0x1f, RZ ;  /* 0x0000001f0f057819 */ /* 0x000fc800000006ff */
[----:B------:R-:W2:Y:S02]  /*1b40*/  SYNCS.PHASECHK.TRANS64.TRYWAIT P0, [UR17+0x68], R5 ;  /* 0x00006805ff0075a7 */ /* 0x000ea40008001111 */
[----:B--2---:R-:W-:Y:S05]  /*1b50*/  @!P0 BRA `(.L_x_29) ;  /* 0x0000004c005c8947 */ /* 0x004fea0003800000 */
.L_x_28:
[----:B------:R2:W-:Y:S01]  /*1b60*/  @!P5 SYNCS.ARRIVE.TRANS64 RZ, [UR17], R3 ;  /* 0x00000003ffffd9a7 */ /* 0x0005e20008000011 */
[----:B------:R-:W-:Y:S04]  /*1b70*/  BSSY.RECONVERGENT B0, `(.L_x_30) ;  /* 0x0000003000007945 */ /* 0x000fe80003800200 */
[----:B------:R-:W-:Y:S05]  /*1b80*/  @P4 BRA `(.L_x_31) ;  /* 0x0000000000044947 */ /* 0x000fea0003800000 */
[----:B------:R-:W-:Y:S05]  /*1b90*/  BPT.TRAP 0x1 ;  /* 0x000000040000795c */ /* 0x000fea0000300000 */
.L_x_31:
[----:B------:R-:W-:Y:S05]  /*1ba0*/  BSYNC.RECONVERGENT B0 ;  /* 0x0000000000007941 */ /* 0x000fea0003800200 */
.L_x_30:
        /* <DEDUP_REMOVED lines=20> */
[----:B------:R-:W-:Y:S01]  /*1cf0*/  UIADD3 UR8, UPT, UPT, UR8, 0x1c400, URZ ;  /* 0x0001c40008087890 */ /* 0x000fe2000fffe0ff */
[----:B------:R-:W-:Y:S01]  /*1d00*/  UMOV UR9, UR17 ;  /* 0x0000001100097c82 */ /* 0x000fe20008000000 */
[----:B------:R-:W-:Y:S01]  /*1d10*/  UMOV UR11, UR18 ;  /* 0x00000012000b7c82 */ /* 0x000fe20008000000 */
[----:B------:R-:W-:Y:S01]  /*1d20*/  UIADD3 UR24, UPT, UPT, UR24, 0x1, URZ ;  /* 0x0000000118187890 */ /* 0x000fe2000fffe0ff */
[----:B------:R-:W-:-:S03]  /*1d30*/  UMOV UR25, UR6 ;  /* 0x0000000600197c82 */ /* 0x000fc60008000000 */
[----:B------:R1:W-:Y:S01]  /*1d40*/  UTMALDG.3D [UR16], [UR30], desc[UR26] ;  /* 0x00001a101e0075b4 */ /* 0x0003e20008011000 */
[----:B------:R-:W-:Y:S01]  /*1d50*/  UISETP.NE.AND UP0, UPT, UR24, UR21, UPT ;  /* 0x000000151800728c */ /* 0x000fe2000bf05270 */
[----:B------:R1:W-:Y:S08]  /*1d60*/  UTMALDG.3D [UR8], [UR28], desc[UR26] ;  /* 0x00001a081c0075b4 */ /* 0x0003f00008011000 */
[----:B------:R-:W-:Y:S05]  /*1d70*/  BRA.U UP0, `(.L_x_32) ;  /* 0xfffffffd00607547 */ /* 0x000fea000b83ffff */
.L_x_27:
[C---:B-1----:R-:W-:Y:S01]  /*1d80*/  LEA R2, R14.reuse, UR4, 0x3 ;  /* 0x000000040e027c11 */ /* 0x042fe2000f8e18ff */
[----:B------:R-:W-:Y:S01]  /*1d90*/  NOP ;  /* 0x0000000000007918 */ /* 0x000fe20000000000 */
[----:B--2---:R-:W-:Y:S02]  /*1da0*/  SHF.L.U32 R3, R13, 0x1f, RZ ;  /* 0x0000001f0d037819 */ /* 0x004fe400000006ff */
[----:B------:R-:W-:Y:S02]  /*1db0*/  LEA R4, R14, UR4, 0x4 ;  /* 0x000000040e047c11 */ /* 0x000fe4000f8e20ff */
[----:B------:R-:W1:Y:S02]  /*1dc0*/  SYNCS.PHASECHK.TRANS64.TRYWAIT P0, [R2+URZ+0xf0], R3 ;  /* 0x0000f003020075a7 */ /* 0x000e6400080011ff */
[----:B-1----:R-:W-:Y:S05]  /*1dd0*/  @!P0 BRA `(.L_x_33) ;  /* 0x0000004800d48947 */ /* 0x002fea0003800000 */
.L_x_108:
[----:B------:R-:W2:Y:S01]  /*1de0*/  LDS.128 R4, [R4+0x180] ;  /* 0x0001800004047984 */ /* 0x000ea20000000c00 */
[----:B---3--:R-:W-:Y:S01]  /*1df0*/  ISETP.GE.AND P0, PT, R40, 0x1, PT ;  /* 0x000000012800780c */ /* 0x008fe20003f06270 */
[----:B-1----:R-:W-:Y:S01]  /*1e00*/  VIADD R2, R2, 0x100 ;  /* 0x0000010002027836 */ /* 0x002fe20000000000 */
[----:B------:R-:W-:Y:S01]  /*1e10*/  @!PT LDS RZ, [RZ] ;  /* 0x00000000fffff984 */ /* 0x000fe20000000800 */
[----:B------:R-:W-:Y:S01]  /*1e20*/  @!PT LDS RZ, [RZ] ;  /* 0x00000000fffff984 */ /* 0x000fe20000000800 */
[----:B------:R-:W-:Y:S01]  /*1e30*/  @!PT LDS RZ, [RZ] ;  /* 0x00000000fffff984 */ /* 0x000fe20000000800 */
[----:B------:R-:W-:Y:S01]  /*1e40*/  @!PT LDS RZ, [RZ] ;  /* 0x00000000fffff984 */ /* 0x000fe20000000800 */
[----:B------:R1:W-:Y:S06]  /*1e50*/  MEMBAR.ALL.CTA ;  /* 0x0000000000007992 */ /* 0x0003ec0000008000 */
[----:B-1----:R-:W1:Y:S01]  /*1e60*/  FENCE.VIEW.ASYNC.S ;  /* 0x00000000000073c6 */ /* 0x002e620000000000 */
[----:B------:R-:W-:-:S04]  /*1e70*/  PRMT R2, RZ, 0x654, R2 ;  /* 0x00000654ff027816 */ /* 0x000fc80000000002 */
[----:B-1----:R1:W-:Y:S01]  /*1e80*/  SYNCS.ARRIVE.TRANS64.RED.A1T0 RZ, [R2+URZ], RZ ;  /* 0x000000ff02ff79a7 */ /* 0x0023e200081004ff */
[----:B--2---:R-:W-:-:S13]  /*1e90*/  LOP3.LUT P2, RZ, R6, 0x1, RZ, 0xc0, !PT ;  /* 0x0000000106ff7812 */ /* 0x004fda000784c0ff */
[----:B------:R-:W-:Y:S01]  /*1ea0*/  @P2 SHF.R.U32.HI R3, RZ, 0x10, R5 ;  /* 0x00000010ff032819 */ /* 0x000fe20000011605 */
[----:B------:R-:W-:Y:S01]  /*1eb0*/  VOTEU.ANY UP0, P2 ;  /* 0x0000000000ff7886 */ /* 0x000fe20001000100 */
[----:B------:R-:W-:Y:S02]  /*1ec0*/  @P2 MOV R11, R4 ;  /* 0x00000004000b2202 */ /* 0x000fe40000000f00 */
[----:B------:R-:W-:Y:S02]  /*1ed0*/  @P2 R2UR.BROADCAST UR8, R3 ;  /* 0x00000000030822ca */ /* 0x000fe400008e0000 */
[----:B------:R-:W-:-:S11]  /*1ee0*/  @P2 LOP3.LUT R8, R5, 0xffff, RZ, 0xc0, !PT ;  /* 0x0000ffff05082812 */ /* 0x000fd600078ec0ff */
[----:B------:R-:W-:Y:S01]  /*1ef0*/  @UP0 UMOV UR36, UR8 ;  /* 0x0000000800240c82 */ /* 0x000fe20008000000 */
[----:B-1----:R-:W-:Y:S05]  /*1f00*/  @!P0 BRA `(.L_x_34) ;  /* 0x0000000000b88947 */ /* 0x002fea0003800000 */
[----:B------:R-:W4:Y:S01]  /*1f10*/  LDC.64 R4, c[0x0][0xb18] ;  /* 0x0002c600ff047b82 */ /* 0x000f220000000a00 */
[----:B------:R-:W-:-:S07]  /*1f20*/  ISETP.NE.AND P3, PT, R40, 0x1, PT ;  /* 0x000000012800780c */ /* 0x000fce0003f65270 */
[----:B------:R-:W1:Y:S08]  /*1f30*/  LDC.64 R6, c[0x0][0xb10] ;  /* 0x0002c400ff067b82 */ /* 0x000e700000000a00 */
[----:B------:R-:W2:Y:S08]  /*1f40*/  LDC R16, c[0x0][0xb20] ;  /* 0x0002c800ff107b82 */ /* 0x000eb00000000800 */
[----:B------:R-:W3:Y:S01]  /*1f50*/  LDC R18, c[0x0][0xb0c] ;  /* 0x0002c300ff127b82 */ /* 0x000ee20000000800 */
[----:B----4-:R-:W-:Y:S01]  /*1f60*/  IMAD.HI.U32 R17, R0, R5, RZ ;  /* 0x0000000500117227 */ /* 0x010fe200078e00ff */
[----:B------:R-:W-:-:S03]  /*1f70*/  ISETP.NE.AND P0, PT, R4, 0x1, PT ;  /* 0x000000010400780c */ /* 0x000fc60003f05270 */
[----:B------:R-:W-:-:S03]  /*1f80*/  IMAD.HI.U32 R5, R8, R5, RZ ;  /* 0x0000000508057227 */ /* 0x000fc600078e00ff */
[----:B------:R-:W4:Y:S01]  /*1f90*/  LDC.64 R2, c[0x0][0xb28] ;  /* 0x0002ca00ff027b82 */ /* 0x000f220000000a00 */
[----:B-1----:R-:W-:-:S04]  /*1fa0*/  IMAD.HI.U32 R20, R9, R6, RZ ;  /* 0x0000000609147227 */ /* 0x002fc800078e00ff */
[----:B------:R-:W-:Y:S01]  /*1fb0*/  IMAD.HI.U32 R22, R11, R6, RZ ;  /* 0x000000060b167227 */ /* 0x000fe200078e00ff */
[----:B------:R-:W-:Y:S02]  /*1fc0*/  SHF.R.U32.HI R20, RZ, R7, R20 ;  /* 0x00000007ff147219 */ /* 0x000fe40000011614 */
[-C--:B--2---:R-:W-:Y:S02]  /*1fd0*/  SHF.R.U32.HI R17, RZ, R16.reuse, R17 ;  /* 0x00000010ff117219 */ /* 0x084fe40000011611 */
[----:B------:R-:W-:Y:S02]  /*1fe0*/  SHF.R.U32.HI R5, RZ, R16, R5 ;  /* 0x00000010ff057219 */ /* 0x000fe40000011605 */
[----:B------:R-:W-:Y:S02]  /*1ff0*/  SEL R17, R0, R17, !P0 ;  /* 0x0000001100117207 */ /* 0x000fe40004000000 */
[----:B------:R-:W-:Y:S02]  /*2000*/  SHF.R.U32.HI R22, RZ, R7, R22 ;  /* 0x00000007ff167219 */ /* 0x000fe40000011616 */
[----:B---3--:R-:W-:-:S02]  /*2010*/  ISETP.NE.AND P1, PT, R18, 0x1, PT ;  /* 0x000000011200780c */ /* 0x008fc40003f25270 */
[----:B------:R-:W-:Y:S02]  /*2020*/  SEL R5, R8, R5, !P0 ;  /* 0x0000000508057207 */ /* 0x000fe40004000000 */
[----:B------:R-:W-:Y:S02]  /*2030*/  SEL R19, R9, R20, !P1 ;  /* 0x0000001409137207 */ /* 0x000fe40004800000 */
[----:B------:R-:W-:Y:S01]  /*2040*/  SEL R7, R11, R22, !P1 ;  /* 0x000000160b077207 */ /* 0x000fe20004800000 */
[----:B----4-:R-:W-:-:S04]  /*2050*/  IMAD.HI.U32 R20, R17, R2, RZ ;  /* 0x0000000211147227 */ /* 0x010fc800078e00ff */
[----:B------:R-:W-:Y:S01]  /*2060*/  IMAD.HI.U32 R6, R19, R2, RZ ;  /* 0x0000000213067227 */ /* 0x000fe200078e00ff */
[----:B------:R-:W-:-:S04]  /*2070*/  @P3 SHF.R.U32.HI R17, RZ, R3, R20 ;  /* 0x00000003ff113219 */ /* 0x000fc80000011614 */
[----:B------:R-:W-:Y:S01]  /*2080*/  @P3 SHF.R.U32.HI R19, RZ, R3, R6 ;  /* 0x00000003ff133219 */ /* 0x000fe20000011606 */
[----:B------:R-:W-:-:S04]  /*2090*/  IMAD R17, R40, R17, RZ ;  /* 0x0000001128117224 */ /* 0x000fc800078e02ff */
[----:B------:R-:W-:Y:S01]  /*20a0*/  IMAD R6, R40, R19, RZ ;  /* 0x0000001328067224 */ /* 0x000fe200078e02ff */
[C---:B------:R-:W-:Y:S02]  /*20b0*/  ISETP.GE.AND P0, PT, R5.reuse, R17, PT ;  /* 0x000000110500720c */ /* 0x040fe40003f06270 */
[----:B------:R-:W-:Y:S02]  /*20c0*/  IADD3 R17, PT, PT, -R5, RZ, RZ ;  /* 0x000000ff05117210 */ /* 0x000fe40007ffe1ff */
[----:B------:R-:W-:Y:S01]  /*20d0*/  ISETP.GE.OR P0, PT, R7, R6, P0 ;  /* 0x000000060700720c */ /* 0x000fe20000706670 */
[----:B------:R-:W-:-:S04]  /*20e0*/  IMAD.HI.U32 R6, R5, R2, RZ ;  /* 0x0000000205067227 */ /* 0x000fc800078e00ff */
[----:B------:R-:W-:Y:S01]  /*20f0*/  IMAD R8, R4, R17, R8 ;  /* 0x0000001104087224 */ /* 0x000fe200078e0208 */
[----:B------:R-:W-:-:S04]  /*2100*/  SHF.R.U32.HI R6, RZ, R3, R6 ;  /* 0x00000003ff067219 */ /* 0x000fc80000011606 */
[----:B------:R-:W-:-:S03]  /*2110*/  SEL R6, R5, R6, !P3 ;  /* 0x0000000605067207 */ /* 0x000fc60005800000 */
[----:B------:R-:W-:-:S04]  /*2120*/  @!P0 IMAD.HI.U32 R16, R7, R2, RZ ;  /* 0x0000000207108227 */ /* 0x000fc800078e00ff */
[----:B------:R-:W-:Y:S01]  /*2130*/  IMAD.MOV R2, RZ, RZ, -R6 ;  /* 0x000000ffff027224 */ /* 0x000fe200078e0a06 */
[----:B------:R-:W-:-:S03]  /*2140*/  @!P0 SHF.R.U32.HI R16, RZ, R3, R16 ;  /* 0x00000003ff108219 */ /* 0x000fc60000011610 */
[----:B------:R-:W-:Y:S01]  /*2150*/  IMAD R2, R40, R2, R5 ;  /* 0x0000000228027224 */ /* 0x000fe200078e0205 */
[----:B------:R-:W-:-:S05]  /*2160*/  @!P0 SEL R3, R7, R16, !P3 ;  /* 0x0000001007038207 */ /* 0x000fca0005800000 */
[--C-:B------:R-:W-:Y:S02]  /*2170*/  @!P0 IMAD.IADD R6, R6, 0x1, -R3.reuse ;  /* 0x0000000106068824 */ /* 0x100fe400078e0a03 */
[----:B------:R-:W-:Y:S01]  /*2180*/  @!P0 IMAD R3, R2, R19, R3 ;  /* 0x0000001302038224 */ /* 0x000fe200078e0203 */
[----:B------:R-:W-:Y:S01]  /*2190*/  IADD3 R2, PT, PT, -R7, RZ, RZ ;  /* 0x000000ff07027210 */ /* 0x000fe20007ffe1ff */
[----:B------:R-:W-:Y:S02]  /*21a0*/  @!P0 IMAD R5, R40, R6, R7 ;  /* 0x0000000628058224 */ /* 0x000fe400078e0207 */
[----:B------:R-:W-:Y:S02]  /*21b0*/  @!P0 IMAD.MOV.U32 R7, RZ, RZ, R3 ;  /* 0x000000ffff078224 */ /* 0x000fe400078e0003 */
[----:B------:R-:W-:Y:S02]  /*21c0*/  IMAD R2, R18, R2, R11 ;  /* 0x0000000212027224 */ /* 0x000fe400078e020b */
[----:B------:R-:W-:-:S02]  /*21d0*/  IMAD R8, R5, R4, R8 ;  /* 0x0000000405087224 */ /* 0x000fc400078e0208 */
[----:B------:R-:W-:Y:S02]  /*21e0*/  IMAD R11, R7, R18, R2 ;  /* 0x00000012070b7224 */ /* 0x000fe400078e0202 */
.L_x_34:
[----:B------:R-:W1:Y:S02]  /*21f0*/  LDCU UR8, c[0x0][0xb30] ;  /* 0x00016600ff0877ac */ /* 0x000e640008000800 */
[----:B-1----:R-:W-:-:S09]  /*2200*/  UISETP.NE.AND UP0, UPT, UR8, 0x1, UPT ;  /* 0x000000010800788c */ /* 0x002fd2000bf05270 */
[----:B------:R-:W-:Y:S05]  /*2210*/  BRA.U UP0, `(.L_x_35) ;  /* 0x0000000100407547 */ /* 0x000fea000b800000 */
[----:B------:R-:W1:Y:S08]  /*2220*/  LDC.64 R4, c[0x0][0xb10] ;  /* 0x0002c400ff047b82 */ /* 0x000e700000000a00 */
[----:B------:R-:W2:Y:S08]  /*2230*/  LDC.64 R2, c[0x0][0xb18] ;  /* 0x0002c600ff027b82 */ /* 0x000eb00000000a00 */
[----:B------:R-:W3:Y:S08]  /*2240*/  LDC R6, c[0x0][0xb20] ;  /* 0x0002c800ff067b82 */ /* 0x000ef00000000800 */
[----:B------:R-:W4:Y:S01]  /*2250*/  LDC R16, c[0x0][0xb0c] ;  /* 0x0002c300ff107b82 */ /* 0x000f220000000800 */
[----:B-1----:R-:W-:-:S05]  /*2260*/  IMAD.HI.U32 R4, R11, R4, RZ ;  /* 0x000000040b047227 */ /* 0x002fca00078e00ff */
[----:B------:R-:W-:Y:S01]  /*2270*/  SHF.R.U32.HI R4, RZ, R5, R4 ;  /* 0x00000005ff047219 */ /* 0x000fe20000011604 */
[----:B--2---:R-:W-:Y:S01]  /*2280*/  IMAD.HI.U32 R3, R8, R3, RZ ;  /* 0x0000000308037227 */ /* 0x004fe200078e00ff */
[----:B------:R-:W-:-:S04]  /*2290*/  ISETP.NE.AND P0, PT, R2, 0x1, PT ;  /* 0x000000010200780c */ /* 0x000fc80003f05270 */
[----:B---3--:R-:W-:-:S04]  /*22a0*/  SHF.R.U32.HI R3, RZ, R6, R3 ;  /* 0x00000006ff037219 */ /* 0x008fc80000011603 */
[----:B------:R-:W-:Y:S02]  /*22b0*/  SEL R3, R8, R3, !P0 ;  /* 0x0000000308037207 */ /* 0x000fe40004000000 */
[----:B----4-:R-:W-:-:S04]  /*22c0*/  ISETP.NE.AND P1, PT, R16, 0x1, PT ;  /* 0x000000011000780c */ /* 0x010fc80003f25270 */
[----:B------:R-:W-:-:S05]  /*22d0*/  SEL R4, R11, R4, !P1 ;  /* 0x000000040b047207 */ /* 0x000fca0004800000 */
[----:B------:R-:W-:Y:S02]  /*22e0*/  IMAD.IADD R5, R3, 0x1, -R4 ;  /* 0x0000000103057824 */ /* 0x000fe400078e0a04 */
[----:B------:R-:W-:Y:S02]  /*22f0*/  IMAD.IADD R3, R4, 0x1, -R3 ;  /* 0x0000000104037824 */ /* 0x000fe400078e0a03 */
[----:B------:R-:W-:Y:S02]  /*2300*/  IMAD R11, R5, R16, R11 ;  /* 0x00000010050b7224 */ /* 0x000fe400078e020b */
[----:B------:R-:W-:-:S07]  /*2310*/  IMAD R8, R3, R2, R8 ;  /* 0x0000000203087224 */ /* 0x000fce00078e0208 */
.L_x_35:
[----:B------:R-:W-:Y:S01]  /*2320*/  VIADD R14, R14, 0x1 ;  /* 0x000000010e0e7836 */ /* 0x000fe20000000000 */
[----:B------:R-:W-:Y:S01]  /*2330*/  PLOP3.LUT P1, PT, PT, PT, PT, 0x80, 0x8 ;  /* 0x000000000008781c */ /* 0x000fe20003f2f070 */
[----:B------:R-:W-:Y:S02]  /*2340*/  IMAD.IADD R99, R11, 0x1, R96 ;  /* 0x000000010b637824 */ /* 0x000fe400078e0260 */
[----:B------:R-:W-:Y:S01]  /*2350*/  IMAD.IADD R97, R8, 0x1, R81 ;  /* 0x0000000108617824 */ /* 0x000fe200078e0251 */
[----:B------:R-:W-:-:S04]  /*2360*/  ISETP.NE.AND P0, PT, R14, 0x2, PT ;  /* 0x000000020e00780c */ /* 0x000fc80003f05270 */
[----:B------:R-:W-:Y:S02]  /*2370*/  SEL R2, RZ, 0x1, P0 ;  /* 0x00000001ff027807 */ /* 0x000fe40000000000 */
[----:B------:R-:W-:Y:S02]  /*2380*/  SEL R14, R14, RZ, P0 ;  /* 0x000000ff0e0e7207 */ /* 0x000fe40000000000 */
[----:B------:R-:W-:Y:S01]  /*2390*/  LOP3.LUT R13, R13, R2, RZ, 0x3c, !PT ;  /* 0x000000020d0d7212 */ /* 0x000fe200078e3cff */
[----:B------:R-:W-:Y:S06]  /*23a0*/  @P2 BRA `(.L_x_36) ;  /* 0xfffffff000a02947 */ /* 0x000fec000383ffff */
[----:B------:R-:W-:Y:S01]  /*23b0*/  UIADD3 UR4, UPT, UPT, UR4, 0x68, URZ ;  /* 0x0000006804047890 */ /* 0x000fe2000fffe0ff */
[----:B------:R-:W-:-:S03]  /*23c0*/  SHF.L.U32 R3, R15, 0x1f, RZ ;  /* 0x0000001f0f037819 */ /* 0x000fc600000006ff */
[----:B------:R-:W-:-:S09]  /*23d0*/  ULEA UR5, UR6, UR4, 0x3 ;  /* 0x0000000406057291 */ /* 0x000fd2000f8e18ff */
[----:B------:R-:W1:Y:S02]  /*23e0*/  SYNCS.PHASECHK.TRANS64.TRYWAIT P0, [UR5], R3 ;  /* 0x00000003ff0075a7 */ /* 0x000e640008001105 */
[----:B-1----:R-:W-:Y:S05]  /*23f0*/  @!P0 BRA `(.L_x_37) ;  /* 0x0000004400608947 */ /* 0x002fea0003800000 */
.L_x_110:
[----:B------:R-:W-:-:S04]  /*2400*/  UIADD3 UR6, UPT, UPT, UR6, 0x1, URZ ;  /* 0x0000000106067890 */ /* 0x000fc8000fffe0ff */
[----:B------:R-:W-:-:S04]  /*2410*/  UISETP.NE.AND UP0, UPT, UR6, 0xd, UPT ;  /* 0x0000000d0600788c */ /* 0x000fc8000bf05270 */
[----:B------:R-:W-:Y:S02]  /*2420*/  USEL UR7, URZ, 0x1, UP0 ;  /* 0x00000001ff077887 */ /* 0x000fe40008000000 */
[----:B------:R-:W-:-:S04]  /*2430*/  USEL UR6, UR6, URZ, UP0 ;  /* 0x000000ff06067287 */ /* 0x000fc80008000000 */
[----:B------:R-:W-:Y:S01]  /*2440*/  ULEA UR5, UR6, UR4, 0x3 ;  /* 0x0000000406057291 */ /* 0x000fe2000f8e18ff */
[----:B------:R-:W-:-:S04]  /*2450*/  LOP3.LUT R2, R15, UR7, RZ, 0x3c, !PT ;  /* 0x000000070f027c12 */ /* 0x000fc8000f8e3cff */
[----:B-1----:R-:W-:-:S04]  /*2460*/  SHF.L.U32 R3, R2, 0x1f, RZ ;  /* 0x0000001f02037819 */ /* 0x002fc800000006ff */
[----:B------:R-:W1:Y:S02]  /*2470*/  SYNCS.PHASECHK.TRANS64.TRYWAIT P0, [UR5], R3 ;  /* 0x00000003ff0075a7 */ /* 0x000e640008001105 */
[----:B-1----:R-:W-:Y:S05]  /*2480*/  @!P0 BRA `(.L_x_38) ;  /* 0x0000004400548947 */ /* 0x002fea0003800000 */
.L_x_112:
        /* <DEDUP_REMOVED lines=9> */
.L_x_114:
        /* <DEDUP_REMOVED lines=9> */
.L_x_116:
        /* <DEDUP_REMOVED lines=9> */
.L_x_118:
        /* <DEDUP_REMOVED lines=9> */
.L_x_120:
        /* <DEDUP_REMOVED lines=9> */
.L_x_122:
        /* <DEDUP_REMOVED lines=9> */
.L_x_124:
        /* <DEDUP_REMOVED lines=9> */
.L_x_126:
        /* <DEDUP_REMOVED lines=9> */
.L_x_128:
        /* <DEDUP_REMOVED lines=9> */
.L_x_130:
        /* <DEDUP_REMOVED lines=9> */
.L_x_132:
[----:B------:R-:W-:-:S04]  /*2a30*/  UIADD3 UR6, UPT, UPT, UR6, 0x1, URZ ;  /* 0x0000000106067890 */ /* 0x000fc8000fffe0ff */
[----:B------:R-:W-:-:S04]  /*2a40*/  UISETP.NE.AND UP0, UPT, UR6, 0xd, UPT ;  /* 0x0000000d0600788c */ /* 0x000fc8000bf05270 */
[----:B------:R-:W-:Y:S02]  /*2a50*/  USEL UR5, URZ, 0x1, UP0 ;  /* 0x00000001ff057887 */ /* 0x000fe40008000000 */
[----:B------:R-:W-:-:S04]  /*2a60*/  USEL UR6, UR6, URZ, UP0 ;  /* 0x000000ff06067287 */ /* 0x000fc80008000000 */
[----:B------:R-:W-:Y:S01]  /*2a70*/  ULEA UR6, UR6, UR4, 0x3 ;  /* 0x0000000406067291 */ /* 0x000fe2000f8e18ff */
[----:B-1----:R-:W-:-:S04]  /*2a80*/  LOP3.LUT R3, R2, UR5, RZ, 0x3c, !PT ;  /* 0x0000000502037c12 */ /* 0x002fc8000f8e3cff */
[----:B------:R-:W-:Y:S01]  /*2a90*/  SHF.L.U32 R3, R3, 0x1f, RZ ;  /* 0x0000001f03037819 */ /* 0x000fe200000006ff */
[----:B----4-:R-:W-:-:S07]  /*2aa0*/  IMAD.U32 R0, RZ, RZ, UR6 ;  /* 0x00000006ff007e24 */ /* 0x010fce000f8e00ff */
.L_x_49:
[----:B-1----:R1:W2:Y:S02]  /*2ab0*/  SYNCS.PHASECHK.TRANS64.TRYWAIT P0, [R0+URZ], R3 ;  /* 0x00000003000075a7 */ /* 0x0022a400080011ff */
[----:B--2---:R-:W-:Y:S05]  /*2ac0*/  @!P0 NANOSLEEP.SYNCS 0x989680 ;  /* 0x009896800000895d */ /* 0x004fea0003900000 */
[----:B------:R-:W2:Y:S02]  /*2ad0*/  @!P0 SYNCS.PHASECHK.TRANS64 P0, [R0+URZ], R3 ;  /* 0x00000003000085a7 */ /* 0x000ea400080010ff */
[----:B--2---:R-:W-:Y:S05]  /*2ae0*/  @P0 EXIT ;  /* 0x000000000000094d */ /* 0x004fea0003800000 */
[----:B------:R-:W-:Y:S05]  /*2af0*/  BRA `(.L_x_49) ;  /* 0xfffffffc00ec7947 */ /* 0x000fea000383ffff */
.L_x_18:
[----:B------:R-:W-:-:S04]  /*2b00*/  UISETP.NE.AND UP1, UPT, UR37, URZ, UPT ;  /* 0x000000ff2500728c */ /* 0x000fc8000bf25270 */
[----:B------:R-:W-:-:S09]  /*2b10*/  UISETP.NE.OR UP1, UPT, UR8, 0x1, UP1 ;  /* 0x000000010800788c */ /* 0x000fd20008f25670 */
[----:B------:R-:W-:Y:S05]  /*2b20*/  BRA.U UP1, `(.L_x_50) ;  /* 0x0000000501487547 */ /* 0x000fea000b800000 */
[----:B------:R-:W-:Y:S01]  /*2b30*/  ISETP.NE.AND P2, PT, R2, RZ, PT ;  /* 0x000000ff0200720c */ /* 0x000fe20003f45270 */
[----:B------:R-:W-:Y:S01]  /*2b40*/  IMAD.MOV.U32 R12, RZ, RZ, 0x1 ;  /* 0x00000001ff0c7424 */ /* 0x000fe200078e00ff */
[----:B------:R-:W-:Y:S02]  /*2b50*/  CS2R R10, SRZ ;  /* 0x00000000000a7805 */ /* 0x000fe4000001ff00 */
[----:B------:R-:W-:Y:S01]  /*2b60*/  CS2R R8, SRZ ;  /* 0x0000000000087805 */ /* 0x000fe2000001ff00 */
[----:B------:R-:W-:Y:S01]  /*2b70*/  UMOV UR4, 0x400 ;  /* 0x0000040000047882 */ /* 0x000fe20000000000 */
[----:B------:R-:W-:Y:S01]  /*2b80*/  UMOV UR6, URZ ;  /* 0x000000ff00067c82 */ /* 0x000fe20008000000 */
[----:B------:R-:W-:-:S12]  /*2b90*/  ULEA UR37, UR37, UR4, 0x18 ;  /* 0x0000000425257291 */ /* 0x000fd8000f8ec0ff */
.L_x_54:
[----:B------:R-:W-:Y:S02]  /*2ba0*/  LEA R0, R8, UR37, 0x3 ;  /* 0x0000002508007c11 */ /* 0x000fe4000f8e18ff */
[----:B------:R-:W-:-:S03]  /*2bb0*/  SHF.L.U32 R5, R9, 0x1f, RZ ;  /* 0x0000001f09057819 */ /* 0x000fc600000006ff */
[----:B------:R-:W-:Y:S01]  /*2bc0*/  VIADD R4, R0, 0x160 ;  /* 0x0000016000047836 */ /* 0x000fe20000000000 */
[----:B------:R-:W1:Y:S02]  /*2bd0*/  SYNCS.PHASECHK.TRANS64.TRYWAIT P0, [R0+URZ+0x150], R5 ;  /* 0x00015005000075a7 */ /* 0x000e6400080011ff */
[----:B-1----:R-:W-:Y:S05]  /*2be0*/  @!P0 BRA `(.L_x_51) ;  /* 0x0000004000848947 */ /* 0x002fea0003800000 */
.L_x_133:
[----:B------:R-:W-:Y:S01]  /*2bf0*/  ULEA UR5, UR6, UR37, 0x3 ;  /* 0x0000002506057291 */ /* 0x000fe2000f8e18ff */
[----:B------:R-:W-:Y:S02]  /*2c00*/  PRMT R4, RZ, 0x654, R4 ;  /* 0x00000654ff047816 */ /* 0x000fe40000000004 */
[----:B-1----:R-:W-:Y:S01]  /*2c10*/  SHF.L.U32 R5, R12, 0x1f, RZ ;  /* 0x0000001f0c057819 */ /* 0x002fe200000006ff */
[----:B------:R-:W-:Y:S01]  /*2c20*/  UIADD3 UR4, UPT, UPT, UR5, 0xf0, URZ ;  /* 0x000000f005047890 */ /* 0x000fe2000fffe0ff */
[----:B------:R1:W-:Y:S05]  /*2c30*/  SYNCS.ARRIVE.TRANS64.RED.A1T0 RZ, [R4+URZ], RZ ;  /* 0x000000ff04ff79a7 */ /* 0x0003ea00081004ff */
[----:B------:R-:W-:Y:S01]  /*2c40*/  IMAD.U32 R7, RZ, RZ, UR4 ;  /* 0x00000004ff077e24 */ /* 0x000fe2000f8e00ff */
[----:B------:R-:W2:Y:S04]  /*2c50*/  SYNCS.PHASECHK.TRANS64.TRYWAIT P0, [UR5+0x100], R5 ;  /* 0x00010005ff0075a7 */ /* 0x000ea80008001105 */
[----:B------:R-:W-:Y:S01]  /*2c60*/  PRMT R6, R2, 0x654, R7 ;  /* 0x0000065402067816 */ /* 0x000fe20000000007 */
[----:B-1----:R-:W-:Y:S01]  /*2c70*/  @!P2 IMAD.MOV.U32 R4, RZ, RZ, 0x10 ;  /* 0x00000010ff04a424 */ /* 0x002fe200078e00ff */
[----:B--2---:R-:W-:Y:S06]  /*2c80*/  @!P0 BRA `(.L_x_52) ;  /* 0x0000004000708947 */ /* 0x004fec0003800000 */
.L_x_135:
[----:B------:R-:W-:Y:S01]  /*2c90*/  ULEA UR4, UR6, UR37, 0x4 ;  /* 0x0000002506047291 */ /* 0x000fe2000f8e20ff */
[----:B------:R-:W-:Y:S01]  /*2ca0*/  SEL R3, R6, R3, !P2 ;  /* 0x0000000306037207 */ /* 0x000fe20005000000 */
[----:B------:R-:W-:Y:S01]  /*2cb0*/  UIADD3 UR5, UPT, UPT, UR5, 0xf0, URZ ;  /* 0x000000f005057890 */ /* 0x000fe2000fffe0ff */
[----:B-1----:R-:W-:Y:S01]  /*2cc0*/  LEA R0, R11, UR37, 0x3 ;  /* 0x000000250b007c11 */ /* 0x002fe2000f8e18ff */
[----:B------:R-:W-:Y:S01]  /*2cd0*/  UIADD3 UR4, UPT, UPT, UR4, 0x180, URZ ;  /* 0x0000018004047890 */ /* 0x000fe2000fffe0ff */
[----:B------:R-:W-:Y:S01]  /*2ce0*/  SHF.L.U32 R5, R10, 0x1f, RZ ;  /* 0x0000001f0a057819 */ /* 0x000fe200000006ff */
[----:B------:R1:W-:Y:S01]  /*2cf0*/  @!P2 SYNCS.ARRIVE.TRANS64.RED RZ, [R3+URZ], R4 ;  /* 0x0000000403ffa9a7 */ /* 0x0003e200080004ff */
[----:B------:R-:W-:Y:S01]  /*2d00*/  UIADD3 UR6, UPT, UPT, UR6, 0x1, URZ ;  /* 0x0000000106067890 */ /* 0x000fe2000fffe0ff */
[----:B------:R-:W-:-:S03]  /*2d10*/  VIADD R8, R8, 0x1 ;  /* 0x0000000108087836 */ /* 0x000fc60000000000 */
[----:B------:R-:W-:Y:S02]  /*2d20*/  UISETP.NE.AND UP0, UPT, UR6, 0x2, UPT ;  /* 0x000000020600788c */ /* 0x000fe4000bf05270 */
[----:B------:R-:W-:Y:S06]  /*2d30*/  UGETNEXTWORKID.BROADCAST [UR4], [UR5] ;  /* 0x00000000040073ca */ /* 0x000fec0008000100 */
[----:B------:R-:W-:Y:S01]  /*2d40*/  USEL UR4, URZ, 0x1, UP0 ;  /* 0x00000001ff047887 */ /* 0x000fe20008000000 */
[----:B------:R-:W-:Y:S01]  /*2d50*/  ISETP.NE.AND P0, PT, R8, 0x2, PT ;  /* 0x000000020800780c */ /* 0x000fe20003f05270 */
[----:B------:R-:W-:Y:S01]  /*2d60*/  USEL UR6, UR6, URZ, UP0 ;  /* 0x000000ff06067287 */ /* 0x000fe20008000000 */
[----:B------:R-:W2:Y:S03]  /*2d70*/  SYNCS.PHASECHK.TRANS64.TRYWAIT P1, [R0+URZ+0xf0], R5 ;  /* 0x0000f005000075a7 */ /* 0x000ea600080211ff */
[----:B------:R-:W-:Y:S01]  /*2d80*/  LOP3.LUT R12, R12, UR4, RZ, 0x3c, !PT ;  /* 0x000000040c0c7c12 */ /* 0x000fe2000f8e3cff */
[----:B-12---:R-:W-:Y:S07]  /*2d90*/  @!P1 BRA `(.L_x_53) ;  /* 0x0000004000449947 */ /* 0x006fee0003800000 */
.L_x_136:
[C---:B------:R-:W-:Y:S01]  /*2da0*/  LEA R4, R11.reuse, UR37, 0x4 ;  /* 0x000000250b047c11 */ /* 0x040fe2000f8e20ff */
[----:B-1----:R-:W-:Y:S01]  /*2db0*/  VIADD R0, R0, 0x100 ;  /* 0x0000010000007836 */ /* 0x002fe20000000000 */
[----:B------:R-:W-:Y:S01]  /*2dc0*/  SEL R8, R8, RZ, P0 ;  /* 0x000000ff08087207 */ /* 0x000fe20000000000 */
[----:B------:R-:W-:-:S03]  /*2dd0*/  VIADD R11, R11, 0x1 ;  /* 0x000000010b0b7836 */ /* 0x000fc60000000000 */
[----:B------:R-:W1:Y:S01]  /*2de0*/  LDS.128 R4, [R4+0x180] ;  /* 0x0001800004047984 */ /* 0x000e620000000c00 */
[----:B------:R-:W-:Y:S02]  /*2df0*/  PRMT R0, RZ, 0x654, R0 ;  /* 0x00000654ff007816 */ /* 0x000fe40000000000 */
[C---:B------:R-:W-:Y:S01]  /*2e00*/  ISETP.NE.AND P1, PT, R11.reuse, 0x2, PT ;  /* 0x000000020b00780c */ /* 0x040fe20003f25270 */
[----:B------:R-:W-:Y:S01]  /*2e10*/  @!PT LDS RZ, [RZ] ;  /* 0x00000000fffff984 */ /* 0x000fe20000000800 */
[----:B------:R-:W-:Y:S01]  /*2e20*/  @!PT LDS RZ, [RZ] ;  /* 0x00000000fffff984 */ /* 0x000fe20000000800 */
[----:B------:R-:W-:Y:S01]  /*2e30*/  @!PT LDS RZ, [RZ] ;  /* 0x00000000fffff984 */ /* 0x000fe20000000800 */
[----:B------:R-:W-:Y:S01]  /*2e40*/  @!PT LDS RZ, [RZ] ;  /* 0x00000000fffff984 */ /* 0x000fe20000000800 */
[----:B------:R2:W-:Y:S06]  /*2e50*/  MEMBAR.ALL.CTA ;  /* 0x0000000000007992 */ /* 0x0005ec0000008000 */
[----:B--2---:R-:W2:Y:S01]  /*2e60*/  FENCE.VIEW.ASYNC.S ;  /* 0x00000000000073c6 */ /* 0x004ea20000000000 */
[----:B------:R-:W-:Y:S01]  /*2e70*/  SEL R11, R11, RZ, P1 ;  /* 0x000000ff0b0b7207 */ /* 0x000fe20000800000 */
[----:B--2---:R2:W-:Y:S01]  /*2e80*/  SYNCS.ARRIVE.TRANS64.RED.A1T0 RZ, [R0+URZ], RZ ;  /* 0x000000ff00ff79a7 */ /* 0x0045e200081004ff */
[----:B-1----:R-:W-:-:S02]  /*2e90*/  LOP3.LUT P3, RZ, R6, 0x1, RZ, 0xc0, !PT ;  /* 0x0000000106ff7812 */ /* 0x002fc4000786c0ff */
[----:B------:R-:W-:-:S04]  /*2ea0*/  SEL R5, RZ, 0x1, P1 ;  /* 0x00000001ff057807 */ /* 0x000fc80000800000 */
[----:B------:R-:W-:Y:S02]  /*2eb0*/  LOP3.LUT R10, R10, R5, RZ, 0x3c, !PT ;  /* 0x000000050a0a7212 */ /* 0x000fe400078e3cff */
[----:B--2---:R-:W-:-:S04]  /*2ec0*/  SEL R0, RZ, 0x1, P0 ;  /* 0x00000001ff007807 */ /* 0x004fc80000000000 */
[----:B------:R-:W-:Y:S01]  /*2ed0*/  LOP3.LUT R9, R9, R0, RZ, 0x3c, !PT ;  /* 0x0000000009097212 */ /* 0x000fe200078e3cff */
[----:B------:R-:W-:Y:S06]  /*2ee0*/  @P3 BRA `(.L_x_54) ;  /* 0xfffffffc002c3947 */ /* 0x000fec000383ffff */
[----:B------:R-:W-:Y:S01]  /*2ef0*/  ULEA UR5, UR6, UR37, 0x3 ;  /* 0x0000002506057291 */ /* 0x000fe2000f8e18ff */
[----:B------:R-:W-:-:S08]  /*2f00*/  SHF.L.U32 R3, R12, 0x1f, RZ ;  /* 0x0000001f0c037819 */ /* 0x000fd000000006ff */
[----:B------:R-:W1:Y:S02]  /*2f10*/  SYNCS.PHASECHK.TRANS64 P0, [UR5+0x100], R3 ;  /* 0x00010003ff0075a7 */ /* 0x000e640008001005 */
[----:B-1----:R-:W-:Y:S05]  /*2f20*/  @P0 BRA `(.L_x_55) ;  /* 0x0000000000080947 */ /* 0x002fea0003800000 */
[----:B------:R-:W1:Y:S02]  /*2f30*/  SYNCS.PHASECHK.TRANS64.TRYWAIT P0, [UR5+0x100], R3 ;  /* 0x00010003ff0075a7 */ /* 0x000e640008001105 */
[----:B-1----:R-:W-:Y:S05]  /*2f40*/  @!P0 BRA `(.L_x_56) ;  /* 0x0000003c00ec8947 */ /* 0x002fea0003800000 */
.L_x_55:
[----:B------:R-:W-:-:S04]  /*2f50*/  UIADD3 UR4, UPT, UPT, UR6, 0x1, URZ ;  /* 0x0000000106047890 */ /* 0x000fc8000fffe0ff */
[----:B------:R-:W-:-:S04]  /*2f60*/  UISETP.NE.AND UP0, UPT, UR4, 0x2, UPT ;  /* 0x000000020400788c */ /* 0x000fc8000bf05270 */
[----:B------:R-:W-:Y:S02]  /*2f70*/  USEL UR7, URZ, 0x1, UP0 ;  /* 0x00000001ff077887 */ /* 0x000fe40008000000 */
[----:B------:R-:W-:-:S04]  /*2f80*/  USEL UR4, UR4, URZ, UP0 ;  /* 0x000000ff04047287 */ /* 0x000fc80008000000 */
[----:B------:R-:W-:Y:S01]  /*2f90*/  ULEA UR4, UR4, UR37, 0x3 ;  /* 0x0000002504047291 */ /* 0x000fe2000f8e18ff */
[----:B-1----:R-:W-:-:S04]  /*2fa0*/  LOP3.LUT R3, R12, UR7, RZ, 0x3c, !PT ;  /* 0x000000070c037c12 */ /* 0x002fc8000f8e3cff */
[----:B------:R-:W-:-:S04]  /*2fb0*/  SHF.L.U32 R0, R3, 0x1f, RZ ;  /* 0x0000001f03007819 */ /* 0x000fc800000006ff */
[----:B------:R-:W1:Y:S02]  /*2fc0*/  SYNCS.PHASECHK.TRANS64 P0, [UR4+0x100], R0 ;  /* 0x00010000ff0075a7 */ /* 0x000e640008001004 */
[----:B-1----:R-:W-:Y:S05]  /*2fd0*/  @P0 EXIT ;  /* 0x000000000000094d */ /* 0x002fea0003800000 */
[----:B------:R-:W-:Y:S02]  /*2fe0*/  SHF.L.U32 R3, R3, 0x1f, RZ ;  /* 0x0000001f03037819 */ /* 0x000fe400000006ff */
[----:B------:R-:W-:-:S07]  /*2ff0*/  MOV R0, UR4 ;  /* 0x0000000400007c02 */ /* 0x000fce0008000f00 */
.L_x_57:
[----:B-1----:R1:W2:Y:S02]  /*3000*/  SYNCS.PHASECHK.TRANS64.TRYWAIT P0, [R0+URZ+0x100], R3 ;  /* 0x00010003000075a7 */ /* 0x0022a400080011ff */
[----:B--2---:R-:W-:Y:S05]  /*3010*/  @!P0 NANOSLEEP.SYNCS 0x989680 ;  /* 0x009896800000895d */ /* 0x004fea0003900000 */
[----:B------:R-:W2:Y:S02]  /*3020*/  @!P0 SYNCS.PHASECHK.TRANS64 P0, [R0+URZ+0x100], R3 ;  /* 0x00010003000085a7 */ /* 0x000ea400080010ff */
[----:B--2---:R-:W-:Y:S05]  /*3030*/  @P0 EXIT ;  /* 0x000000000000094d */ /* 0x004fea0003800000 */
[----:B------:R-:W-:Y:S05]  /*3040*/  BRA `(.L_x_57) ;  /* 0xfffffffc00ec7947 */ /* 0x000fea000383ffff */
.L_x_50:
[----:B------:R-:W-:-:S09]  /*3050*/  UISETP.NE.AND UP1, UPT, UR8, URZ, UPT ;  /* 0x000000ff0800728c */ /* 0x000fd2000bf25270 */
[----:B------:R-:W-:Y:S05]  /*3060*/  BRA.U UP1, `(.L_x_58) ;  /* 0x0000000d01c87547 */ /* 0x000fea000b800000 */
[----:B------:R-:W-:Y:S01]  /*3070*/  UMOV UR4, 0x40 ;  /* 0x0000004000047882 */ /* 0x000fe20000000000 */
[----:B------:R-:W-:Y:S01]  /*3080*/  NOP ;  /* 0x0000000000007918 */ /* 0x000fe20000000000 */
[----:B------:R-:W-:Y:S01]  /*3090*/  ULEA UR4, UR37, UR4, 0x18 ;  /* 0x0000000425047291 */ /* 0x000fe2000f8ec0ff */
[----:B------:R-:W-:Y:S02]  /*30a0*/  UMOV UR5, 0x400 ;  /* 0x0000040000057882 */ /* 0x000fe40000000000 */
[----:B------:R-:W-:-:S06]  /*30b0*/  ULEA UR37, UR37, UR5, 0x18 ;  /* 0x0000000525257291 */ /* 0x000fcc000f8ec0ff */
[----:B------:R-:W1:Y:S02]  /*30c0*/  LDS.U8 R0, [UR4+0x1c] ;  /* 0x00001c04ff007984 */ /* 0x000e640008000000 */
[----:B-1----:R-:W-:-:S13]  /*30d0*/  ISETP.NE.AND P0, PT, R0, RZ, PT ;  /* 0x000000ff0000720c */ /* 0x002fda0003f05270 */
[----:B------:R-:W-:Y:S05]  /*30e0*/  @P0 BRA `(.L_x_59) ;  /* 0x0000000000580947 */ /* 0x000fea0003800000 */
[----:B------:R-:W-:-:S13]  /*30f0*/  ELECT P0, URZ, PT ;  /* 0x0000000000ff782f */ /* 0x000fda0003800000 */
[----:B------:R-:W-:Y:S05]  /*3100*/  @!P0 BRA `(.L_x_60) ;  /* 0x0000000000608947 */ /* 0x000fea0003800000 */
[----:B------:R-:W-:Y:S01]  /*3110*/  UMOV UR5, 0x10 ;  /* 0x0000001000057882 */ /* 0x000fe20000000000 */
[----:B------:R-:W-:Y:S01]  /*3120*/  HFMA2 R0, -RZ, RZ, 0, 5.9604644775390625e-08 ;  /* 0x00000001ff007431 */ /* 0x000fe200000001ff */
[----:B------:R-:W-:-:S03]  /*3130*/  MOV R2, 0xffff ;  /* 0x0000ffff00027802 */ /* 0x000fc60000000f00 */
[----:B------:R-:W-:Y:S04]  /*3140*/  DEPBAR.LE SB1, 0x36 ;  /* 0x00009d800000791a */ /* 0x000fe80000000000 */
[----:B------:R-:W1:Y:S02]  /*3150*/  UTCATOMSWS.FIND_AND_SET.ALIGN UP0, UR5, UR5 ;  /* 0x00000005000575e3 */ /* 0x000e640008000800 */
[----:B-1----:R-:W-:Y:S01]  /*3160*/  MOV R3, UR5 ;  /* 0x0000000500037c02 */ /* 0x002fe20008000f00 */
[----:B------:R-:W-:Y:S06]  /*3170*/  BRA.U UP0, `(.L_x_61) ;  /* 0x0000000100187547 */ /* 0x000fec000b800000 */
.L_x_62:
[----:B------:R-:W-:Y:S05]  /*3180*/  NANOSLEEP 0x64 ;  /* 0x000000640000795d */ /* 0x000fea0003800000 */
[----:B------:R-:W-:-:S05]  /*3190*/  UMOV UR5, 0x10 ;  /* 0x0000001000057882 */ /* 0x000fca0000000000 */
[----:B------:R-:W-:Y:S04]  /*31a0*/  DEPBAR.LE SB1, 0x36 ;  /* 0x00009d800000791a */ /* 0x000fe80000000000 */
[----:B------:R-:W1:Y:S02]  /*31b0*/  UTCATOMSWS.FIND_AND_SET.ALIGN UP0, UR5, UR5 ;  /* 0x00000005000575e3 */ /* 0x000e640008000800 */
[----:B-1----:R-:W-:Y:S01]  /*31c0*/  MOV R3, UR5 ;  /* 0x0000000500037c02 */ /* 0x002fe20008000f00 */
[----:B------:R-:W-:Y:S05]  /*31d0*/  BRA.U !UP0, `(.L_x_62) ;  /* 0xfffffffd08e87547 */ /* 0x000fea000b83ffff */
.L_x_61:
[-C--:B------:R-:W-:Y:S02]  /*31e0*/  SHF.L.U32 R2, R2, R3.reuse, RZ ;  /* 0x0000000302027219 */ /* 0x080fe400000006ff */
[----:B------:R-:W-:Y:S01]  /*31f0*/  SHF.L.U32 R0, R0, R3, RZ ;  /* 0x0000000300007219 */ /* 0x000fe200000006ff */
[----:B------:R-:W-:Y:S02]  /*3200*/  IMAD.SHL.U32 R3, R3, 0x20, RZ ;  /* 0x0000002003037824 */ /* 0x000fe400078e00ff */
[----:B------:R1:W-:Y:S04]  /*3210*/  ATOMS.OR RZ, [UR4+0x14], R2 ;  /* 0x00001402ffff798c */ /* 0x0003e8000b000004 */
[----:B------:R1:W-:Y:S04]  /*3220*/  ATOMS.OR RZ, [UR4+0x18], R0 ;  /* 0x00001800ffff798c */ /* 0x0003e8000b000004 */
[----:B------:R1:W-:Y:S01]  /*3230*/  STS [UR37+0x1a0], R3 ;  /* 0x0001a003ff007988 */ /* 0x0003e20008000825 */
[----:B------:R-:W-:Y:S05]  /*3240*/  BRA `(.L_x_60) ;  /* 0x0000000000107947 */ /* 0x000fea0003800000 */
.L_x_59:
[----:B------:R-:W-:Y:S02]  /*3250*/  MOV R0, 0xffffffff ;  /* 0xffffffff00007802 */ /* 0x000fe40000000f00 */
[----:B------:R-:W-:-:S03]  /*3260*/  MOV R2, 0x3290 ;  /* 0x0000329000027802 */ /* 0x000fc60000000f00 */
[----:B------:R1:W-:Y:S04]  /*3270*/  STS [UR37+0x1a0], R0 ;  /* 0x0001a000ff007988 */ /* 0x0003e80008000825 */
[----:B-1-3-5:R-:W-:Y:S05]  /*3280*/  CALL.REL.NOINC `($__internal_1_$__cuda_sm10x_tcgen05_guardrail_trap_phase_invalid_during_alloc) ;  /* 0x0000004000687944 */ /* 0x02afea0003c00000 */
.L_x_60:
[----:B------:R-:W-:Y:S05]  /*3290*/  WARPSYNC.ALL ;  /* 0x0000000000007948 */ /* 0x000fea0003800000 */
[----:B------:R-:W2:Y:S01]  /*32a0*/  S2UR UR5, SR_CgaCtaId ;  /* 0x00000000000579c3 */ /* 0x000ea20000008800 */
[----:B------:R-:W-:Y:S01]  /*32b0*/  UMOV UR4, 0x400 ;  /* 0x0000040000047882 */ /* 0x000fe20000000000 */
[----:B------:R-:W-:-:S06]  /*32c0*/  NOP ;  /* 0x0000000000007918 */ /* 0x000fcc0000000000 */
[----:B------:R-:W-:Y:S06]  /*32d0*/  BAR.ARV 0x6, 0xa0 ;  /* 0x0182800000007b1d */ /* 0x000fec0000002000 */
[----:B------:R-:W4:Y:S01]  /*32e0*/  LDCU UR7, c[0x0][0x38c] ;  /* 0x00007180ff0777ac */ /* 0x000f220008000800 */
[----:B------:R-:W-:Y:S01]  /*32f0*/  IMAD.MOV.U32 R11, RZ, RZ, 0x1 ;  /* 0x00000001ff0b7424 */ /* 0x000fe200078e00ff */
[----:B------:R-:W-:Y:S01]  /*3300*/  CS2R R8, SRZ ;  /* 0x0000000000087805 */ /* 0x000fe2000001ff00 */
[----:B------:R-:W-:Y:S01]  /*3310*/  IMAD.MOV.U32 R10, RZ, RZ, RZ ;  /* 0x000000ffff0a7224 */ /* 0x000fe200078e00ff */
[----:B------:R-:W3:Y:S01]  /*3320*/  LDCU UR6, c[0x0][0x38c] ;  /* 0x00007180ff0677ac */ /* 0x000ee20008000800 */
[----:B------:R-:W-:Y:S01]  /*3330*/  UMOV UR14, URZ ;  /* 0x000000ff000e7c82 */ /* 0x000fe20008000000 */
[----:B------:R-:W-:Y:S01]  /*3340*/  UMOV UR13, URZ ;  /* 0x000000ff000d7c82 */ /* 0x000fe20008000000 */
[----:B--2---:R-:W-:Y:S01]  /*3350*/  ULEA UR5, UR5, UR4, 0x18 ;  /* 0x0000000405057291 */ /* 0x004fe2000f8ec0ff */
[----:B------:R-:W-:Y:S01]  /*3360*/  UMOV UR24, 0x0 ;  /* 0x0000000000187882 */ /* 0x000fe20000000000 */
[----:B------:R-:W-:-:S02]  /*3370*/  UMOV UR25, 0x41104a0 ;  /* 0x041104a000197882 */ /* 0x000fc40000000000 */
[----:B------:R-:W-:Y:S02]  /*3380*/  UIADD3 UR10, UPT, UPT, UR5, 0x2400, URZ ;  /* 0x00002400050a7890 */ /* 0x000fe4000fffe0ff */
[----:B------:R-:W-:Y:S02]  /*3390*/  UIADD3 UR15, UPT, UPT, UR5, 0x1c400, URZ ;  /* 0x0001c400050f7890 */ /* 0x000fe4000fffe0ff */
[----:B----4-:R-:W-:Y:S01]  /*33a0*/  UIADD3 UR7, UPT, UPT, UR7, 0x7f, URZ ;  /* 0x0000007f07077890 */ /* 0x010fe2000fffe0ff */
[----:B-1----:R-:W1:Y:S01]  /*33b0*/  LDS R0, [UR5+0x1a0] ;  /* 0x0001a005ff007984 */ /* 0x002e620008000800 */
[----:B------:R-:W-:Y:S02]  /*33c0*/  USHF.R.U32.HI UR10, URZ, 0x4, UR10 ;  /* 0x00000004ff0a7899 */ /* 0x000fe4000801160a */
[----:B------:R-:W-:Y:S02]  /*33d0*/  USHF.R.S32.HI UR4, URZ, 0x1f, UR7 ;  /* 0x0000001fff047899 */ /* 0x000fe40008011407 */
[----:B------:R-:W-:-:S02]  /*33e0*/  USHF.R.U32.HI UR15, URZ, 0x4, UR15 ;  /* 0x00000004ff0f7899 */ /* 0x000fc4000801160f */
[----:B------:R-:W-:Y:S02]  /*33f0*/  ULEA.HI UR4, UR4, UR7, URZ, 0x7 ;  /* 0x0000000704047291 */ /* 0x000fe4000f8f38ff */
[----:B------:R-:W-:Y:S02]  /*3400*/  ULOP3.LUT UR10, UR10, 0x3fff, URZ, 0xc0, !UPT ;  /* 0x00003fff0a0a7892 */ /* 0x000fe4000f8ec0ff */
[----:B------:R-:W-:Y:S01]  /*3410*/  USHF.R.S32.HI UR4, URZ, 0x7, UR4 ;  /* 0x00000007ff047899 */ /* 0x000fe20008011404 */
[----:B------:R-:W-:Y:S01]  /*3420*/  UMOV UR22, 0x0 ;  /* 0x0000000000167882 */ /* 0x000fe20000000000 */
[----:B------:R-:W-:Y:S02]  /*3430*/  UMOV UR23, 0x41104a0 ;  /* 0x041104a000177882 */ /* 0x000fe40000000000 */
[----:B------:R-:W-:Y:S02]  /*3440*/  UISETP.LT.AND UP0, UPT, UR4, 0x1, UPT ;  /* 0x000000010400788c */ /* 0x000fe4000bf01270 */
[----:B------:R-:W-:-:S02]  /*3450*/  ULOP3.LUT UR15, UR15, 0x3fff, URZ, 0xc0, !UPT ;  /* 0x00003fff0f0f7892 */ /* 0x000fc4000f8ec0ff */
[----:B------:R-:W-:Y:S02]  /*3460*/  USEL UR9, UR4, 0x1, !UP0 ;  /* 0x0000000104097887 */ /* 0x000fe4000c000000 */
[----:B------:R-:W-:Y:S02]  /*3470*/  ULOP3.LUT UR10, UR10, 0x10000, URZ, 0xfc, !UPT ;  /* 0x000100000a0a7892 */ /* 0x000fe4000f8efcff */
[----:B------:R-:W-:Y:S02]  /*3480*/  UIADD3 UR9, UPT, UPT, -UR9, URZ, URZ ;  /* 0x000000ff09097290 */ /* 0x000fe4000fffe1ff */
[----:B---3--:R-:W-:Y:S01]  /*3490*/  UISETP.GE.AND UP3, UPT, UR6, 0x1, UPT ;  /* 0x000000010600788c */ /* 0x008fe2000bf66270 */
[----:B------:R-:W-:Y:S01]  /*34a0*/  UMOV UR20, 0x0 ;  /* 0x0000000000147882 */ /* 0x000fe20000000000 */
[----:B------:R-:W-:Y:S01]  /*34b0*/  UMOV UR21, 0x41104a0 ;  /* 0x041104a000157882 */ /* 0x000fe20000000000 */
[----:B------:R-:W-:Y:S01]  /*34c0*/  UMOV UR18, 0x0 ;  /* 0x0000000000127882 */ /* 0x000fe20000000000 */
[----:B------:R-:W-:Y:S01]  /*34d0*/  UMOV UR19, 0x41104a0 ;  /* 0x041104a000137882 */ /* 0x000fe20000000000 */
[----:B-1----:R-:W-:-:S15]  /*34e0*/  R2UR UR16, R0 ;  /* 0x00000000001072ca */ /* 0x002fde00000e0000 */
.L_x_69:
[----:B------:R-:W-:Y:S02]  /*34f0*/  LEA R0, R10, UR5, 0x3 ;  /* 0x000000050a007c11 */ /* 0x000fe4000f8e18ff */
[----:B------:R-:W-:Y:S02]  /*3500*/  SHF.L.U32 R5, R9, 0x1f, RZ ;  /* 0x0000001f09057819 */ /* 0x000fe400000006ff */
[----:B------:R-:W-:Y:S01]  /*3510*/  PLOP3.LUT P0, PT, PT, PT, UP3, 0x80, 0x8 ;  /* 0x000000000008781c */ /* 0x000fe20003f0f038 */
[----:B------:R-:W-:Y:S01]  /*3520*/  VIADD R3, R0, 0x100 ;  /* 0x0000010000037836 */ /* 0x000fe20000000000 */
[----:B-1----:R-:W1:Y:S02]  /*3530*/  SYNCS.PHASECHK.TRANS64.TRYWAIT P1, [R0+URZ+0xf0], R5 ;  /* 0x0000f005000075a7 */ /* 0x002e6400080211ff */
[----:B-1-3--:R-:W-:Y:S09]  /*3540*/  @!P1 BRA `(.L_x_63) ;  /* 0x0000003800849947 */ /* 0x00aff20003800000 */
.L_x_138:
[----:B------:R-:W-:Y:S01]  /*3550*/  LEA R4, R10, UR5, 0x4 ;  /* 0x000000050a047c11 */ /* 0x000fe2000f8e20ff */
[----:B------:R-:W-:Y:S01]  /*3560*/  @UP3 ULEA UR6, UR13, UR5, 0x3 ;  /* 0x000000050d063291 */ /* 0x000fe2000f8e18ff */
[----:B------:R-:W-:Y:S01]  /*3570*/  PLOP3.LUT P2, PT, PT, PT, PT, 0x80, 0x8 ;  /* 0x000000000008781c */ /* 0x000fe20003f4f070 */
[----:B------:R-:W-:Y:S01]  /*3580*/  ULEA UR7, UR14, UR5, 0x3 ;  /* 0x000000050e077291 */ /* 0x000fe2000f8e18ff */
[----:B------:R-:W-:Y:S02]  /*3590*/  PRMT R3, RZ, 0x654, R3 ;  /* 0x00000654ff037816 */ /* 0x000fe40000000003 */
[----:B-1----:R-:W1:Y:S01]  /*35a0*/  LDS.128 R4, [R4+0x180] ;  /* 0x0001800004047984 */ /* 0x002e620000000c00 */
[----:B------:R-:W-:Y:S02]  /*35b0*/  @P0 SHF.L.U32 R2, R8, 0x1f, RZ ;  /* 0x0000001f08020819 */ /* 0x000fe400000006ff */
[----:B------:R-:W-:Y:S01]  /*35c0*/  SHF.L.U32 R0, R11, 0x1f, RZ ;  /* 0x0000001f0b007819 */ /* 0x000fe200000006ff */
[----:B------:R-:W-:Y:S01]  /*35d0*/  @!PT LDS RZ, [RZ] ;  /* 0x00000000fffff984 */ /* 0x000fe20000000800 */
[----:B------:R-:W-:Y:S01]  /*35e0*/  @!PT LDS RZ, [RZ] ;  /* 0x00000000fffff984 */ /* 0x000fe20000000800 */
[----:B------:R-:W-:Y:S01]  /*35f0*/  @!PT LDS RZ, [RZ] ;  /* 0x00000000fffff984 */ /* 0x000fe20000000800 */
[----:B------:R-:W-:Y:S01]  /*3600*/  @!PT LDS RZ, [RZ] ;  /* 0x00000000fffff984 */ /* 0x000fe20000000800 */
[----:B------:R2:W-:Y:S06]  /*3610*/  MEMBAR.ALL.CTA ;  /* 0x0000000000007992 */ /* 0x0005ec0000008000 */
[----:B--2---:R-:W2:Y:S02]  /*3620*/  FENCE.VIEW.ASYNC.S ;  /* 0x00000000000073c6 */ /* 0x004ea40000000000 */
[----:B--2---:R2:W-:Y:S01]  /*3630*/  SYNCS.ARRIVE.TRANS64.RED.A1T0 RZ, [R3+URZ], RZ ;  /* 0x000000ff03ff79a7 */ /* 0x0045e200081004ff */
[----:B------:R2:W3:Y:S01]  /*3640*/  @P0 SYNCS.PHASECHK.TRANS64.TRYWAIT P2, [UR6], R2 ;  /* 0x00000002ff0005a7 */ /* 0x0004e20008041106 */
[----:B------:R-:W-:Y:S01]  /*3650*/  ULEA.HI UR6, UR14, UR14, URZ, 0x1 ;  /* 0x0000000e0e067291 */ /* 0x000fe2000f8f08ff */
[----:B-1----:R-:W-:-:S03]  /*3660*/  LOP3.LUT P1, RZ, R6, 0x1, RZ, 0xc0, !PT ;  /* 0x0000000106ff7812 */ /* 0x002fc6000782c0ff */
[----:B------:R-:W-:Y:S02]  /*3670*/  USHF.L.U32 UR8, UR6, 0x5, URZ ;  /* 0x0000000506087899 */ /* 0x000fe400080006ff */
[----:B------:R-:W-:Y:S02]  /*3680*/  ULOP3.LUT UR6, UR6, 0xffe, URZ, 0xc0, !UPT ;  /* 0x00000ffe06067892 */ /* 0x000fe4000f8ec0ff */
[----:B------:R-:W-:Y:S02]  /*3690*/  ULOP3.LUT UR8, UR8, 0xffffffc0, URZ, 0xc0, !UPT ;  /* 0xffffffc008087892 */ /* 0x000fe4000f8ec0ff */
[----:B------:R-:W-:Y:S02]  /*36a0*/  UIADD3 UR6, UPT, UPT, -UR6, UR14, URZ ;  /* 0x0000000e06067290 */ /* 0x000fe4000fffe1ff */
[----:B------:R-:W-:Y:S01]  /*36b0*/  UIADD3 UR8, UPT, UPT, UR16, UR8, URZ ;  /* 0x0000000810087290 */ /* 0x000fe2000fffe0ff */
[----:B------:R-:W1:Y:S03]  /*36c0*/  SYNCS.PHASECHK.TRANS64.TRYWAIT P0, [UR7+0x130], R0 ;  /* 0x00013000ff0075a7 */ /* 0x000e660008001107 */
[----:B------:R-:W-:Y:S01]  /*36d0*/  ULEA UR8, UR6, UR8, 0x14 ;  /* 0x0000000806087291 */ /* 0x000fe2000f8ea0ff */
[----:B-123--:R-:W-:Y:S11]  /*36e0*/  @!P0 BRA `(.L_x_64) ;  /* 0x0000003800308947 */ /* 0x00eff60003800000 */
.L_x_140:
[----:B------:R-:W-:Y:S01]  /*36f0*/  IADD3 R10, PT, PT, R10, 0x1, RZ ;  /* 0x000000010a0a7810 */ /* 0x000fe20007ffe0ff */
[----:B------:R-:W-:Y:S06]  /*3700*/  BRA.U !UP3, `(.L_x_65) ;  /* 0x000000010bc07547 */ /* 0x000fec000b800000 */
[----:B------:R-:W-:Y:S01]  /*3710*/  UPLOP3.LUT UP4, UPT, UPT, UPT, UPT, 0x40, 0x4 ;  /* 0x000000000004789c */ /* 0x000fe20003f8e870 */
[----:B------:R-:W-:Y:S01]  /*3720*/  UMOV UR12, UR9 ;  /* 0x00000009000c7c82 */ /* 0x000fe20008000000 */
[----:B------:R-:W-:Y:S01]  /*3730*/  UMOV UR11, UR4 ;  /* 0x00000004000b7c82 */ /* 0x000fe20008000000 */
[----:B------:R-:W-:-:S08]  /*3740*/  UMOV UR17, UR13 ;  /* 0x0000000d00117c82 */ /* 0x000fd00008000000 */
.L_x_68:
[----:B------:R-:W-:Y:S02]  /*3750*/  UIADD3 UR12, UPT, UPT, UR12, 0x1, URZ ;  /* 0x000000010c0c7890 */ /* 0x000fe4000fffe0ff */
[----:B--2---:R-:W-:Y:S02]  /*3760*/  ULEA UR6, UR17, UR5, 0x3 ;  /* 0x0000000511067291 */ /* 0x004fe4000f8e18ff */
[----:B------:R-:W-:Y:S01]  /*3770*/  UISETP.NE.AND UP0, UPT, UR12, URZ, UPT ;  /* 0x000000ff0c00728c */ /* 0x000fe2000bf05270 */
[----:B---3--:R-:W-:Y:S10]  /*3780*/  @P2 BRA `(.L_x_66) ;  /* 0x00000000000c2947 */ /* 0x008ff40003800000 */
[----:B-1----:R-:W-:Y:S04]  /*3790*/  SHF.L.U32 R3, R8, 0x1f, RZ ;  /* 0x0000001f08037819 */ /* 0x002fe800000006ff */
[----:B------:R-:W1:Y:S02]  /*37a0*/  SYNCS.PHASECHK.TRANS64.TRYWAIT P0, [UR6], R3 ;  /* 0x00000003ff0075a7 */ /* 0x000e640008001106 */
[----:B-1----:R-:W-:Y:S05]  /*37b0*/  @!P0 BRA `(.L_x_67) ;  /* 0x0000003800148947 */ /* 0x002fea0003800000 */
.L_x_66:
[----:B------:R-:W-:Y:S01]  /*37c0*/  UISETP.NE.AND UP1, UPT, UR11, 0x1, UPT ;  /* 0x000000010b00788c */ /* 0x000fe2000bf25270 */
[----:B------:R-:W-:Y:S01]  /*37d0*/  PLOP3.LUT P2, PT, PT, PT, PT, 0x80, 0x8 ;  /* 0x000000000008781c */ /* 0x000fe20003f4f070 */
[----:B------:R-:W-:Y:S02]  /*37e0*/  UIADD3 UR13, UPT, UPT, UR17, 0x1, URZ ;  /* 0x00000001110d7890 */ /* 0x000fe4000fffe0ff */
[----:B------:R-:W-:Y:S02]  /*37f0*/  ULEA UR28, UR17, UR15, 0x9 ;  /* 0x0000000f111c7291 */ /* 0x000fe4000f8e48ff */
[----:B------:R-:W-:Y:S01]  /*3800*/  UISETP.NE.AND UP2, UPT, UR13, 0xd, UPT ;  /* 0x0000000d0d00788c */ /* 0x000fe2000bf45270 */
[----:B------:R-:W-:Y:S01]  /*3810*/  PLOP3.LUT P0, PT, PT, PT, UP1, 0x80, 0x8 ;  /* 0x000000000008781c */ /* 0x000fe20003f0f018 */
[----:B------:R-:W-:Y:S02]  /*3820*/  UIADD3 UR40, UPT, UPT, UR28, 0x80, URZ ;  /* 0x000000801c287890 */ /* 0x000fe4000fffe0ff */
[----:B------:R-:W-:Y:S02]  /*3830*/  USEL UR27, URZ, 0x1, UP2 ;  /* 0x00000001ff1b7887 */ /* 0x000fe40009000000 */
[----:B------:R-:W-:Y:S02]  /*3840*/  USEL UR13, UR13, URZ, UP2 ;  /* 0x000000ff0d0d7287 */ /* 0x000fe40009000000 */
[----:B------:R-:W-:Y:S02]  /*3850*/  UIADD3 UR36, UPT, UPT, UR28, 0x100, URZ ;  /* 0x000001001c247890 */ /* 0x000fe4000fffe0ff */
[----:B------:R-:W-:Y:S01]  /*3860*/  @UP1 ULEA UR26, UR13, UR5, 0x3 ;  /* 0x000000050d1a1291 */ /* 0x000fe2000f8e18ff */
[----:B------:R-:W-:Y:S01]  /*3870*/  LOP3.LUT R8, R8, UR27, RZ, 0x3c, !PT ;  /* 0x0000001b08087c12 */ /* 0x000fe2000f8e3cff */
[----:B------:R-:W-:Y:S02]  /*3880*/  UIADD3 UR32, UPT, UPT, UR28, 0x180, URZ ;  /* 0x000001801c207890 */ /* 0x000fe4000fffe0ff */
[----:B------:R-:W-:Y:S01]  /*3890*/  UIADD3 UR6, UPT, UPT, UR6, 0x68, URZ ;  /* 0x0000006806067890 */ /* 0x000fe2000fffe0ff */
[----:B-1----:R-:W-:Y:S01]  /*38a0*/  @P0 SHF.L.U32 R0, R8, 0x1f, RZ ;  /* 0x0000001f08000819 */ /* 0x002fe200000006ff */
[----:B------:R-:W-:Y:S01]  /*38b0*/  UIADD3 UR11, UPT, UPT, UR11, -0x1, URZ ;  /* 0xffffffff0b0b7890 */ /* 0x000fe2000fffe0ff */
[----:B------:R-:W-:Y:S02]  /*38c0*/  UMOV UR29, 0x80004020 ;  /* 0x80004020001d7882 */ /* 0x000fe40000000000 */
[----:B------:R2:W3:Y:S01]  /*38d0*/  @P0 SYNCS.PHASECHK.TRANS64.TRYWAIT P2, [UR26], R0 ;  /* 0x00000000ff0005a7 */ /* 0x0004e2000804111a */
[----:B------:R-:W-:Y:S01]  /*38e0*/  ULEA UR26, UR17, UR10, 0x9 ;  /* 0x0000000a111a7291 */ /* 0x000fe2000f8e48ff */
[----:B------:R-:W-:Y:S01]  /*38f0*/  UMOV UR27, 0x40004040 ;  /* 0x40004040001b7882 */ /* 0x000fe20000000000 */
[----:B------:R-:W-:Y:S02]  /*3900*/  UMOV UR41, 0x80004020 ;  /* 0x8000402000297882 */ /* 0x000fe40000000000 */
[----:B------:R-:W-:Y:S02]  /*3910*/  UIADD3 UR38, UPT, UPT, UR26, 0x2, URZ ;  /* 0x000000021a267890 */ /* 0x000fe4000fffe0ff */
[----:B------:R-:W-:Y:S02]  /*3920*/  UIADD3 UR34, UPT, UPT, UR26, 0x4, URZ ;  /* 0x000000041a227890 */ /* 0x000fe4000fffe0ff */
[----:B------:R-:W-:Y:S01]  /*3930*/  UIADD3 UR30, UPT, UPT, UR26, 0x6, URZ ;  /* 0x000000061a1e7890 */ /* 0x000fe2000fffe0ff */
[----:B------:R2:W-:Y:S01]  /*3940*/  UTCIMMA gdesc[UR26], gdesc[UR28], tmem[UR8], tmem[UR24], idesc[UR25], UP4 ;  /* 0x00ff181c1a0075ea */ /* 0x0005e2000a000108 */
[----:B------:R-:W-:Y:S01]  /*3950*/  UPLOP3.LUT UP4, UPT, UPT, UPT, UPT, 0x80, 0x8 ;  /* 0x000000000008789c */ /* 0x000fe20003f8f070 */
[----:B------:R-:W-:Y:S01]  /*3960*/  UMOV UR39, 0x40004040 ;  /* 0x4000404000277882 */ /* 0x000fe20000000000 */
[----:B------:R-:W-:Y:S01]  /*3970*/  UMOV UR37, 0x80004020 ;  /* 0x8000402000257882 */ /* 0x000fe20000000000 */
[----:B------:R2:W-:Y:S01]  /*3980*/  UTCIMMA gdesc[UR38], gdesc[UR40], tmem[UR8], tmem[UR22], idesc[UR23], UPT ;  /* 0x00ff1628260075ea */ /* 0x0005e2000b800108 */
[----:B------:R-:W-:Y:S01]  /*3990*/  UMOV UR35, 0x40004040 ;  /* 0x4000404000237882 */ /* 0x000fe20000000000 */
[----:B------:R-:W-:Y:S01]  /*39a0*/  UMOV UR33, 0x80004020 ;  /* 0x8000402000217882 */ /* 0x000fe20000000000 */
[----:B------:R-:W-:Y:S01]  /*39b0*/  UMOV UR31, 0x40004040 ;  /* 0x40004040001f7882 */ /* 0x000fe20000000000 */
[----:B------:R2:W-:Y:S01]  /*39c0*/  UTCIMMA gdesc[UR34], gdesc[UR36], tmem[UR8], tmem[UR20], idesc[UR21], UPT ;  /* 0x00ff1424220075ea */ /* 0x0005e2000b800108 */
[----:B------:R2:W-:Y:S01]  /*39d0*/  UTCIMMA gdesc[UR30], gdesc[UR32], tmem[UR8], tmem[UR18], idesc[UR19], UPT ;  /* 0x00ff12201e0075ea */ /* 0x0005e2000b800108 */
[----:B------:R2:W-:Y:S01]  /*39e0*/  UTCBAR [UR6], URZ ;  /* 0x000000ff060073e9 */ /* 0x0005e200080000ff */
[----:B------:R-:W-:Y:S01]  /*39f0*/  UMOV UR17, UR13 ;  /* 0x0000000d00117c82 */ /* 0x000fe20008000000 */
[----:B------:R-:W-:Y:S05]  /*3a00*/  BRA.U UP0, `(.L_x_68) ;  /* 0xfffffffd00507547 */ /* 0x000fea000b83ffff */
.L_x_65:
[----:B------:R-:W-:Y:S01]  /*3a10*/  UIADD3 UR14, UPT, UPT, UR14, 0x1, URZ ;  /* 0x000000010e0e7890 */ /* 0x000fe2000fffe0ff */
[C---:B------:R-:W-:Y:S01]  /*3a20*/  ISETP.NE.AND P0, PT, R10.reuse, 0x2, PT ;  /* 0x000000020a00780c */ /* 0x040fe20003f05270 */
[----:B------:R-:W-:Y:S02]  /*3a30*/  UIADD3 UR7, UPT, UPT, UR7, 0x110, URZ ;  /* 0x0000011007077890 */ /* 0x000fe4000fffe0ff */
[----:B------:R-:W-:Y:S01]  /*3a40*/  UISETP.NE.AND UP0, UPT, UR14, 0x4, UPT ;  /* 0x000000040e00788c */ /* 0x000fe2000bf05270 */
[----:B-12---:R-:W-:Y:S02]  /*3a50*/  SEL R0, RZ, 0x1, P0 ;  /* 0x00000001ff007807 */ /* 0x006fe40000000000 */
[----:B------:R-:W-:Y:S01]  /*3a60*/  SEL R10, R10, RZ, P0 ;  /* 0x000000ff0a0a7207 */ /* 0x000fe20000000000 */
[----:B------:R-:W-:Y:S01]  /*3a70*/  USEL UR6, URZ, 0x1, UP0 ;  /* 0x00000001ff067887 */ /* 0x000fe20008000000 */
[----:B------:R-:W-:Y:S01]  /*3a80*/  LOP3.LUT R9, R9, R0, RZ, 0x3c, !PT ;  /* 0x0000000009097212 */ /* 0x000fe200078e3cff */
[----:B------:R-:W-:Y:S01]  /*3a90*/  USEL UR14, UR14, URZ, UP0 ;  /* 0x000000ff0e0e7287 */ /* 0x000fe20008000000 */
[----:B------:R1:W-:Y:S03]  /*3aa0*/  UTCBAR [UR7], URZ ;  /* 0x000000ff070073e9 */ /* 0x0003e600080000ff */
[----:B------:R-:W-:Y:S01]  /*3ab0*/  LOP3.LUT R11, R11, UR6, RZ, 0x3c, !PT ;  /* 0x000000060b0b7c12 */ /* 0x000fe2000f8e3cff */
[----:B------:R-:W-:Y:S07]  /*3ac0*/  @P1 BRA `(.L_x_69) ;  /* 0xfffffff800881947 */ /* 0x000fee000383ffff */
[----:B------:R-:W2:Y:S01]  /*3ad0*/  S2UR UR4, SR_CgaCtaId ;  /* 0x00000000000479c3 */ /* 0x000ea20000008800 */
[----:B------:R-:W-:Y:S01]  /*3ae0*/  ELECT P0, URZ, PT ;  /* 0x0000000000ff782f */ /* 0x000fe20003800000 */
[----:B------:R-:W-:Y:S01]  /*3af0*/  IMAD.MOV.U32 R0, RZ, RZ, 0x1 ;  /* 0x00000001ff007424 */ /* 0x000fe200078e00ff */
[----:B------:R-:W-:Y:S01]  /*3b00*/  UIADD3 UR5, UPT, UPT, UR5, 0x130, URZ ;  /* 0x0000013005057890 */ /* 0x000fe2000fffe0ff */
[----:B------:R-:W-:Y:S01]  /*3b10*/  SHF.L.U32 R3, R11, 0x1f, RZ ;  /* 0x0000001f0b037819 */ /* 0x000fe200000006ff */
[----:B------:R-:W-:-:S03]  /*3b20*/  UMOV UR6, 0x40 ;  /* 0x0000004000067882 */ /* 0x000fc60000000000 */
[----:B------:R-:W-:Y:S01]  /*3b30*/  UVIRTCOUNT.DEALLOC.SMPOOL 0x80 ;  /* 0x000000800000784c */ /* 0x000fe20000000000 */
[----:B--2---:R-:W-:Y:S02]  /*3b40*/  ULEA UR4, UR4, UR6, 0x18 ;  /* 0x0000000604047291 */ /* 0x004fe4000f8ec0ff */
[----:B------:R-:W-:-:S07]  /*3b50*/  ULEA UR6, UR14, UR5, 0x3 ;  /* 0x000000050e067291 */ /* 0x000fce000f8e18ff */
[----:B------:R2:W-:Y:S02]  /*3b60*/  @P0 STS.U8 [UR4+0x1c], R0 ;  /* 0x00001c00ff000988 */ /* 0x0005e40008000004 */
[----:B------:R-:W4:Y:S02]  /*3b70*/  SYNCS.PHASECHK.TRANS64.TRYWAIT P0, [UR6], R3 ;  /* 0x00000003ff0075a7 */ /* 0x000f240008001106 */
[----:B--2-4-:R-:W-:Y:S05]  /*3b80*/  @!P0 BRA `(.L_x_70) ;  /* 0x0000003400388947 */ /* 0x014fea0003800000 */
.L_x_143:
[----:B-1----:R-:W-:-:S04]  /*3b90*/  UIADD3 UR7, UPT, UPT, UR14, 0x1, URZ ;  /* 0x000000010e077890 */ /* 0x002fc8000fffe0ff */
[----:B------:R-:W-:-:S04]  /*3ba0*/  UISETP.NE.AND UP0, UPT, UR7, 0x4, UPT ;  /* 0x000000040700788c */ /* 0x000fc8000bf05270 */
[----:B------:R-:W-:Y:S02]  /*3bb0*/  USEL UR8, URZ, 0x1, UP0 ;  /* 0x00000001ff087887 */ /* 0x000fe40008000000 */
[----:B------:R-:W-:-:S04]  /*3bc0*/  USEL UR7, UR7, URZ, UP0 ;  /* 0x000000ff07077287 */ /* 0x000fc80008000000 */
[----:B------:R-:W-:Y:S01]  /*3bd0*/  ULEA UR6, UR7, UR5, 0x3 ;  /* 0x0000000507067291 */ /* 0x000fe2000f8e18ff */
[----:B------:R-:W-:-:S04]  /*3be0*/  LOP3.LUT R2, R11, UR8, RZ, 0x3c, !PT ;  /* 0x000000080b027c12 */ /* 0x000fc8000f8e3cff */
[----:B--2---:R-:W-:-:S04]  /*3bf0*/  SHF.L.U32 R3, R2, 0x1f, RZ ;  /* 0x0000001f02037819 */ /* 0x004fc800000006ff */
[----:B------:R-:W1:Y:S02]  /*3c00*/  SYNCS.PHASECHK.TRANS64.TRYWAIT P0, [UR6], R3 ;  /* 0x00000003ff0075a7 */ /* 0x000e640008001106 */
[----:B-1----:R-:W-:Y:S05]  /*3c10*/  @!P0 BRA `(.L_x_71) ;  /* 0x00000034002c8947 */ /* 0x002fea0003800000 */
.L_x_145:
        /* <DEDUP_REMOVED lines=9> */
.L_x_147:
[----:B------:R-:W-:-:S04]  /*3cb0*/  UIADD3 UR7, UPT, UPT, UR7, 0x1, URZ ;  /* 0x0000000107077890 */ /* 0x000fc8000fffe0ff */
[----:B------:R-:W-:-:S04]  /*3cc0*/  UISETP.NE.AND UP0, UPT, UR7, 0x4, UPT ;  /* 0x000000040700788c */ /* 0x000fc8000bf05270 */
[----:B------:R-:W-:Y:S02]  /*3cd0*/  USEL UR6, URZ, 0x1, UP0 ;  /* 0x00000001ff067887 */ /* 0x000fe40008000000 */
[----:B------:R-:W-:-:S04]  /*3ce0*/  USEL UR7, UR7, URZ, UP0 ;  /* 0x000000ff07077287 */ /* 0x000fc80008000000 */
[----:B------:R-:W-:Y:S01]  /*3cf0*/  ULEA UR7, UR7, UR5, 0x3 ;  /* 0x0000000507077291 */ /* 0x000fe2000f8e18ff */
[----:B-1----:R-:W-:-:S04]  /*3d00*/  LOP3.LUT R3, R2, UR6, RZ, 0x3c, !PT ;  /* 0x0000000602037c12 */ /* 0x002fc8000f8e3cff */
[----:B------:R-:W-:-:S04]  /*3d10*/  SHF.L.U32 R3, R3, 0x1f, RZ ;  /* 0x0000001f03037819 */ /* 0x000fc800000006ff */
[----:B------:R-:W1:Y:S02]  /*3d20*/  SYNCS.PHASECHK.TRANS64.TRYWAIT P0, [UR7], R3 ;  /* 0x00000003ff0075a7 */ /* 0x000e640008001107 */
[----:B-1----:R-:W-:Y:S05]  /*3d30*/  @!P0 BRA `(.L_x_73) ;  /* 0x0000003400148947 */ /* 0x002fea0003800000 */
.L_x_149:
[----:B------:R-:W-:Y:S01]  /*3d40*/  NOP ;  /* 0x0000000000007918 */ /* 0x000fe20000000000 */
[----:B-1----:R-:W1:Y:S01]  /*3d50*/  LDS R0, [UR4+0x14] ;  /* 0x00001404ff007984 */ /* 0x002e620008000800 */
[----:B------:R-:W-:Y:S01]  /*3d60*/  ULOP3.LUT UR6, UR16, 0xffff, URZ, 0xc0, !UPT ;  /* 0x0000ffff10067892 */ /* 0x000fe2000f8ec0ff */
[----:B------:R-:W-:Y:S01]  /*3d70*/  UMOV UR8, 0xffff ;  /* 0x0000ffff00087882 */ /* 0x000fe20000000000 */
[----:B------:R-:W-:Y:S02]  /*3d80*/  UMOV UR5, 0x1 ;  /* 0x0000000100057882 */ /* 0x000fe40000000000 */
[----:B------:R-:W-:-:S04]  /*3d90*/  USHF.R.U32.HI UR6, URZ, 0x5, UR6 ;  /* 0x00000005ff067899 */ /* 0x000fc80008011606 */
[----:B------:R-:W-:Y:S02]  /*3da0*/  USHF.L.U32 UR8, UR8, UR6, URZ ;  /* 0x0000000608087299 */ /* 0x000fe400080006ff */
[----:B------:R-:W-:-:S04]  /*3db0*/  USHF.L.U32 UR5, UR5, UR6, URZ ;  /* 0x0000000605057299 */ /* 0x000fc800080006ff */
[----:B-1----:R-:W-:-:S04]  /*3dc0*/  LOP3.LUT R0, R0, UR8, RZ, 0xc0, !PT ;  /* 0x0000000800007c12 */ /* 0x002fc8000f8ec0ff */
[----:B------:R-:W-:-:S13]  /*3dd0*/  ISETP.NE.AND P0, PT, R0, UR8, PT ;  /* 0x0000000800007c0c */ /* 0x000fda000bf05270 */
[----:B------:R-:W-:Y:S05]  /*3de0*/  @P0 BRA `(.L_x_74) ;  /* 0x0000000000580947 */ /* 0x000fea0003800000 */
[----:B------:R-:W1:Y:S02]  /*3df0*/  LDS R0, [UR4+0x18] ;  /* 0x00001804ff007984 */ /* 0x000e640008000800 */
[----:B-1----:R-:W-:-:S04]  /*3e00*/  LOP3.LUT R0, R0, UR5, RZ, 0xc0, !PT ;  /* 0x0000000500007c12 */ /* 0x002fc8000f8ec0ff */
[----:B------:R-:W-:-:S13]  /*3e10*/  ISETP.NE.AND P0, PT, R0, UR5, PT ;  /* 0x0000000500007c0c */ /* 0x000fda000bf05270 */
[----:B------:R-:W-:Y:S05]  /*3e20*/  @P0 BRA `(.L_x_75) ;  /* 0x00000000003c0947 */ /* 0x000fea0003800000 */
[----:B------:R-:W1:Y:S01]  /*3e30*/  S2R R2, SR_LANEID ;  /* 0x0000000000027919 */ /* 0x000e620000000000 */
[----:B------:R-:W-:Y:S01]  /*3e40*/  ULOP3.LUT UR8, URZ, UR8, URZ, 0x33, !UPT ;  /* 0x00000008ff087292 */ /* 0x000fe2000f8e33ff */
[----:B------:R-:W-:Y:S01]  /*3e50*/  LOP3.LUT R4, RZ, UR5, RZ, 0x33, !PT ;  /* 0x00000005ff047c12 */ /* 0x000fe2000f8e33ff */
[----:B------:R-:W-:Y:S02]  /*3e60*/  VOTEU.ANY UR7, UPT, PT ;  /* 0x0000000000077886 */ /* 0x000fe400038e0100 */
[----:B------:R-:W-:Y:S01]  /*3e70*/  UFLO.U32 UR7, UR7 ;  /* 0x00000007000772bd */ /* 0x000fe200080e0000 */
[----:B------:R-:W2:Y:S01]  /*3e80*/  REDUX UR5, R4 ;  /* 0x00000000040573c4 */ /* 0x000ea20000000000 */
[----:B------:R-:W-:-:S06]  /*3e90*/  IMAD.U32 R0, RZ, RZ, UR8 ;  /* 0x00000008ff007e24 */ /* 0x000fcc000f8e00ff */
[----:B------:R4:W-:Y:S01]  /*3ea0*/  UTCATOMSWS.AND URZ, UR8 ;  /* 0x0000000800ff79e3 */ /* 0x0009e20008000000 */
[----:B------:R-:W3:Y:S01]  /*3eb0*/  REDUX UR6, R0 ;  /* 0x00000000000673c4 */ /* 0x000ee20000000000 */
[----:B-1----:R-:W-:Y:S01]  /*3ec0*/  ISETP.EQ.U32.AND P0, PT, R2, UR7, PT ;  /* 0x0000000702007c0c */ /* 0x002fe2000bf02070 */
[----:B--2---:R-:W-:Y:S01]  /*3ed0*/  IMAD.U32 R2, RZ, RZ, UR5 ;  /* 0x00000005ff027e24 */ /* 0x004fe2000f8e00ff */
[----:B---3--:R-:W-:-:S11]  /*3ee0*/  MOV R3, UR6 ;  /* 0x0000000600037c02 */ /* 0x008fd60008000f00 */
[----:B------:R4:W-:Y:S04]  /*3ef0*/  @P0 ATOMS.AND RZ, [UR4+0x14], R3 ;  /* 0x00001403ffff098c */ /* 0x0009e8000a800004 */
[----:B------:R4:W-:Y:S01]  /*3f00*/  @P0 ATOMS.AND RZ, [UR4+0x18], R2 ;  /* 0x00001802ffff098c */ /* 0x0009e2000a800004 */
[----:B------:R-:W-:Y:S05]  /*3f10*/  BRA `(.L_x_76) ;  /* 0x0000000000147947 */ /* 0x000fea0003800000 */
.L_x_75:
[----:B------:R-:W-:Y:S02]  /*3f20*/  MOV R2, 0x3f40 ;  /* 0x00003f4000027802 */ /* 0x000fe40000000f00 */
[----:B---3-5:R-:W-:Y:S05]  /*3f30*/  CALL.REL.NOINC `($__internal_0_$__cuda_sm10x_tcgen05_guardrail_trap_col_being_dealloced_not_returned_by_alloc) ;  /* 0x0000003400307944 */ /* 0x028fea0003c00000 */
[----:B------:R-:W-:Y:S05]  /*3f40*/  BRA `(.L_x_76) ;  /* 0x0000000000087947 */ /* 0x000fea0003800000 */
.L_x_74:
[----:B------:R-:W-:Y:S02]  /*3f50*/  MOV R2, 0x3f70 ;  /* 0x00003f7000027802 */ /* 0x000fe40000000f00 */
[----:B---3-5:R-:W-:Y:S05]  /*3f60*/  CALL.REL.NOINC `($__internal_2_$__cuda_sm10x_tcgen05_guardrail_trap_unallocated_columns_being_dealloced) ;  /* 0x00000034003c7944 */ /* 0x028fea0003c00000 */
.L_x_76:
[----:B------:R-:W-:Y:S01]  /*3f70*/  NOP ;  /* 0x0000000000007918 */ /* 0x000fe20000000000 */
[----:B----4-:R-:W-:Y:S05]  /*3f80*/  EXIT ;  /* 0x000000000000794d */ /* 0x010fea0003800000 */
.L_x_58:
[----:B------:R-:W-:-:S09]  /*3f90*/  UISETP.NE.OR UP2, UPT, UR8, 0x3, !UP2 ;  /* 0x000000030800788c */ /* 0x000fd2000d745670 */
[----:B------:R-:W-:Y:S05]  /*3fa0*/  BRA.U UP2, `(.L_x_77) ;  /* 0x0000000902c87547 */ /* 0x000fea000b800000 */
[----:B------:R-:W1:Y:S01]  /*3fb0*/  LDCU.64 UR6, c[0x0][0x888] ;  /* 0x00011100ff0677ac */ /* 0x000e620008000a00 */
[----:B------:R-:W2:Y:S01]  /*3fc0*/  LDC R0, c[0x0][0xb30] ;  /* 0x0002cc00ff007b82 */ /* 0x000ea20000000800 */
[----:B------:R-:W-:Y:S01]  /*3fd0*/  IMAD.MOV.U32 R30, RZ, RZ, 0x1 ;  /* 0x00000001ff1e7424 */ /* 0x000fe200078e00ff */
[----:B------:R-:W-:Y:S01]  /*3fe0*/  CS2R R28, SRZ ;  /* 0x00000000001c7805 */ /* 0x000fe2000001ff00 */
[----:B------:R-:W4:Y:S01]  /*3ff0*/  LDCU.64 UR4, c[0x0][0x890] ;  /* 0x00011200ff0477ac */ /* 0x000f220008000a00 */
[----:B------:R-:W-:Y:S01]  /*4000*/  IMAD.MOV.U32 R25, RZ, RZ, 0x1000 ;  /* 0x00001000ff197424 */ /* 0x000fe200078e00ff */
[----:B------:R-:W-:-:S03]  /*4010*/  UMOV UR8, 0x400 ;  /* 0x0000040000087882 */ /* 0x000fc60000000000 */
[----:B------:R-:W3:Y:S01]  /*4020*/  LDC R19, c[0x0][0x370] ;  /* 0x0000dc00ff137b82 */ /* 0x000ee20000000800 */
[----:B------:R-:W-:-:S07]  /*4030*/  UPLOP3.LUT UP1, UPT, UPT, UPT, UPT, 0x40, 0x4 ;  /* 0x000000000004789c */ /* 0x000fce0003f2e870 */
[----:B------:R-:W3:Y:S01]  /*4040*/  LDC R2, c[0x0][0xb0c] ;  /* 0x0002c300ff027b82 */ /* 0x000ee20000000800 */
[----:B-1----:R-:W-:Y:S02]  /*4050*/  UISETP.NE.U32.AND UP2, UPT, UR6, URZ, UPT ;  /* 0x000000ff0600728c */ /* 0x002fe4000bf45070 */
[----:B------:R-:W-:Y:S02]  /*4060*/  ULEA UR6, UR37, UR8, 0x18 ;  /* 0x0000000825067291 */ /* 0x000fe4000f8ec0ff */
[----:B------:R-:W-:Y:S02]  /*4070*/  UISETP.NE.AND.EX UP2, UPT, UR7, URZ, UPT, UP2 ;  /* 0x000000ff0700728c */ /* 0x000fe4000bf45320 */
[----:B------:R-:W-:Y:S01]  /*4080*/  UIADD3 UR7, UPT, UPT, UR6, 0xd0, URZ ;  /* 0x000000d006077890 */ /* 0x000fe2000fffe0ff */
[----:B------:R-:W1:Y:S01]  /*4090*/  LDC R18, c[0x0][0xb20] ;  /* 0x0002c800ff127b82 */ /* 0x000e620000000800 */
[----:B----4-:R-:W-:Y:S01]  /*40a0*/  UISETP.NE.U32.AND UP3, UPT, UR4, URZ, UPT ;  /* 0x000000ff0400728c */ /* 0x010fe2000bf65070 */
[----:B--2---:R-:W-:Y:S01]  /*40b0*/  ISETP.NE.AND P1, PT, R0, 0x1, PT ;  /* 0x000000010000780c */ /* 0x004fe20003f25270 */
[----:B------:R-:W-:-:S02]  /*40c0*/  UPRMT UR37, UR37, 0x654, UR7 ;  /* 0x0000065425257896 */ /* 0x000fc40008000007 */
[----:B------:R-:W-:-:S03]  /*40d0*/  UISETP.NE.AND.EX UP3, UPT, UR5, URZ, UPT, UP3 ;  /* 0x000000ff0500728c */ /* 0x000fc6000bf65330 */
[----:B------:R-:W2:Y:S08]  /*40e0*/  LDC.64 R32, c[0x0][0x348] ;  /* 0x0000d200ff207b82 */ /* 0x000eb00000000a00 */
[----:B------:R-:W4:Y:S08]  /*40f0*/  LDC.64 R16, c[0x0][0xb10] ;  /* 0x0002c400ff107b82 */ /* 0x000f300000000a00 */
[----:B------:R-:W1:Y:S08]  /*4100*/  LDC.64 R6, c[0x0][0xb18] ;  /* 0x0002c600ff067b82 */ /* 0x000e700000000a00 */
[----:B------:R-:W1:Y:S08]  /*4110*/  LDC.64 R4, c[0x0][0xb28] ;  /* 0x0002ca00ff047b82 */ /* 0x000e700000000a00 */
[----:B---3--:R-:W1:Y:S02]  /*4120*/  LDC R24, c[0x0][0x374] ;  /* 0x0000dd00ff187b82 */ /* 0x008e640000000800 */
.L_x_85:
[C---:B------:R-:W-:Y:S02]  /*4130*/  LEA R0, R29.reuse, UR6, 0x3 ;  /* 0x000000061d007c11 */ /* 0x040fe4000f8e18ff */
[----:B------:R-:W-:Y:S02]  /*4140*/  SHF.L.U32 R3, R28, 0x1f, RZ ;  /* 0x0000001f1c037819 */ /* 0x000fe400000006ff */
[----:B------:R-:W-:Y:S02]  /*4150*/  LEA R20, R29, UR6, 0x4 ;  /* 0x000000061d147c11 */ /* 0x000fe4000f8e20ff */
[----:B---3--:R-:W3:Y:S02]  /*4160*/  SYNCS.PHASECHK.TRANS64.TRYWAIT P0, [R0+URZ+0xf0], R3 ;  /* 0x0000f003000075a7 */ /* 0x008ee400080011ff */
[----:B---3--:R-:W-:Y:S05]  /*4170*/  @!P0 BRA `(.L_x_78) ;  /* 0x00000030001c8947 */ /* 0x008fea0003800000 */
.L_x_150:
[----:B------:R-:W-:Y:S01]  /*4180*/  ISETP.GE.AND P0, PT, R40, 0x1, PT ;  /* 0x000000012800780c */ /* 0x000fe20003f06270 */
[----:B------:R-:W1:Y:S01]  /*4190*/  LDS.128 R20, [R20+0x180] ;  /* 0x0001800014147984 */ /* 0x000e620000000c00 */
[----:B------:R-:W-:Y:S01]  /*41a0*/  ISETP.NE.U32.AND P4, PT, RZ, UR4, PT ;  /* 0x00000004ff007c0c */ /* 0x000fe2000bf85070 */
[----:B---3--:R-:W-:Y:S01]  /*41b0*/  VIADD R0, R0, 0x100 ;  /* 0x0000010000007836 */ /* 0x008fe20000000000 */
[----:B------:R-:W-:Y:S02]  /*41c0*/  SHF.L.U32 R26, R30, 0x1f, RZ ;  /* 0x0000001f1e1a7819 */ /* 0x000fe400000006ff */
[----:B------:R-:W-:Y:S02]  /*41d0*/  ISETP.NE.AND.EX P4, PT, RZ, UR5, PT, P4 ;  /* 0x00000005ff007c0c */ /* 0x000fe4000bf85340 */
[----:B------:R-:W-:Y:S01]  /*41e0*/  PRMT R0, RZ, 0x654, R0 ;  /* 0x00000654ff007816 */ /* 0x000fe20000000000 */
[----:B------:R-:W-:Y:S01]  /*41f0*/  @!PT LDS RZ, [RZ] ;  /* 0x00000000fffff984 */ /* 0x000fe20000000800 */
[----:B------:R-:W-:Y:S01]  /*4200*/  @!PT LDS RZ, [RZ] ;  /* 0x00000000fffff984 */ /* 0x000fe20000000800 */
[----:B------:R-:W-:Y:S01]  /*4210*/  @!PT LDS RZ, [RZ] ;  /* 0x00000000fffff984 */ /* 0x000fe20000000800 */
[----:B------:R-:W-:Y:S01]  /*4220*/  @!PT LDS RZ, [RZ] ;  /* 0x00000000fffff984 */ /* 0x000fe20000000800 */
[----:B------:R3:W-:Y:S06]  /*4230*/  MEMBAR.ALL.CTA ;  /* 0x0000000000007992 */ /* 0x0007ec0000008000 */
[----:B---3--:R-:W3:Y:S02]  /*4240*/  FENCE.VIEW.ASYNC.S ;  /* 0x00000000000073c6 */ /* 0x008ee40000000000 */
[----:B---3--:R3:W-:Y:S01]  /*4250*/  SYNCS.ARRIVE.TRANS64.RED.A1T0 RZ, [R0+URZ], RZ ;  /* 0x000000ff00ff79a7 */ /* 0x0087e200081004ff */
[----:B-1----:R-:W-:Y:S11]  /*4260*/  LOP3.LUT P3, RZ, R22, 0x1, RZ, 0xc0, !PT ;  /* 0x0000000116ff7812 */ /* 0x002ff6000786c0ff */
[----:B------:R-:W-:Y:S02]  /*4270*/  @!UPT UIADD3 URZ, UPT, UPT, URZ, URZ, URZ ;  /* 0x000000fffffff290 */ /* 0x000fe4000fffe0ff */
[----:B------:R-:W-:Y:S02]  /*4280*/  @P3 MOV R13, R20 ;  /* 0x00000014000d3202 */ /* 0x000fe40000000f00 */
[----:B------:R-:W-:Y:S01]  /*4290*/  @P3 LOP3.LUT R8, R21, 0xffff, RZ, 0xc0, !PT ;  /* 0x0000ffff15083812 */ /* 0x000fe200078ec0ff */
[----:B---3--:R-:W-:Y:S06]  /*42a0*/  @!P0 BRA `(.L_x_79) ;  /* 0x0000000000a48947 */ /* 0x008fec0003800000 */
[----:B------:R-:W-:Y:S01]  /*42b0*/  IMAD.HI.U32 R31, R24, R7, RZ ;  /* 0x00000007181f7227 */ /* 0x000fe200078e00ff */
[----:B------:R-:W-:Y:S02]  /*42c0*/  ISETP.NE.AND P0, PT, R6, 0x1, PT ;  /* 0x000000010600780c */ /* 0x000fe40003f05270 */
[----:B------:R-:W-:Y:S01]  /*42d0*/  ISETP.NE.AND P2, PT, R40, 0x1, PT ;  /* 0x000000012800780c */ /* 0x000fe20003f45270 */
[----:B----4-:R-:W-:Y:S01]  /*42e0*/  IMAD.HI.U32 R34, R19, R16, RZ ;  /* 0x0000001013227227 */ /* 0x010fe200078e00ff */
[----:B------:R-:W-:Y:S02]  /*42f0*/  SHF.R.U32.HI R31, RZ, R18, R31 ;  /* 0x00000012ff1f7219 */ /* 0x000fe4000001161f */
[----:B------:R-:W-:Y:S01]  /*4300*/  ISETP.NE.AND P5, PT, R2, 0x1, PT ;  /* 0x000000010200780c */ /* 0x000fe20003fa5270 */
[----:B------:R-:W-:Y:S01]  /*4310*/  IMAD.HI.U32 R36, R13, R16, RZ ;  /* 0x000000100d247227 */ /* 0x000fe200078e00ff */
[----:B------:R-:W-:Y:S02]  /*4320*/  SHF.R.U32.HI R34, RZ, R17, R34 ;  /* 0x00000011ff227219 */ /* 0x000fe40000011622 */
[----:B------:R-:W-:Y:S01]  /*4330*/  SEL R3, R24, R31, !P0 ;  /* 0x0000001f18037207 */ /* 0x000fe20004000000 */
[C---:B------:R-:W-:Y:S01]  /*4340*/  IMAD.HI.U32 R31, R8.reuse, R7, RZ ;  /* 0x00000007081f7227 */ /* 0x040fe200078e00ff */
[----:B------:R-:W-:Y:S02]  /*4350*/  SEL R11, R19, R34, !P5 ;  /* 0x00000022130b7207 */ /* 0x000fe40006800000 */
[----:B------:R-:W-:Y:S01]  /*4360*/  SHF.R.U32.HI R36, RZ, R17, R36 ;  /* 0x00000011ff247219 */ /* 0x000fe20000011624 */
[----:B------:R-:W-:Y:S01]  /*4370*/  IMAD.HI.U32 R38, R3, R4, RZ ;  /* 0x0000000403267227 */ /* 0x000fe200078e00ff */
[----:B------:R-:W-:Y:S03]  /*4380*/  SHF.R.U32.HI R31, RZ, R18, R31 ;  /* 0x00000012ff1f7219 */ /* 0x000fe6000001161f */
[----:B------:R-:W-:Y:S01]  /*4390*/  IMAD.HI.U32 R34, R11, R4, RZ ;  /* 0x000000040b227227 */ /* 0x000fe200078e00ff */
[----:B------:R-:W-:Y:S02]  /*43a0*/  @P2 SHF.R.U32.HI R3, RZ, R5, R38 ;  /* 0x00000005ff032219 */ /* 0x000fe40000011626 */
[----:B------:R-:W-:Y:S02]  /*43b0*/  SEL R9, R8, R31, !P0 ;  /* 0x0000001f08097207 */ /* 0x000fe40004000000 */
[----:B------:R-:W-:Y:S01]  /*43c0*/  @P2 SHF.R.U32.HI R11, RZ, R5, R34 ;  /* 0x00000005ff0b2219 */ /* 0x000fe20000011622 */
[C---:B------:R-:W-:Y:S01]  /*43d0*/  IMAD R10, R40.reuse, R3, RZ ;  /* 0x00000003280a7224 */ /* 0x040fe200078e02ff */
[----:B------:R-:W-:Y:S01]  /*43e0*/  SEL R3, R13, R36, !P5 ;  /* 0x000000240d037207 */ /* 0x000fe20006800000 */
[C---:B------:R-:W-:Y:S03]  /*43f0*/  IMAD.HI.U32 R14, R9.reuse, R4, RZ ;  /* 0x00000004090e7227 */ /* 0x040fe600078e00ff */
[----:B------:R-:W-:Y:S01]  /*4400*/  ISETP.GE.AND P0, PT, R9, R10, PT ;  /* 0x0000000a0900720c */ /* 0x000fe20003f06270 */
[C---:B------:R-:W-:Y:S01]  /*4410*/  IMAD R12, R40.reuse, R11, RZ ;  /* 0x0000000b280c7224 */ /* 0x040fe200078e02ff */
[-C--:B------:R-:W-:Y:S04]  /*4420*/  SHF.R.U32.HI R14, RZ, R5.reuse, R14 ;  /* 0x00000005ff0e7219 */ /* 0x080fe8000001160e */
[----:B------:R-:W-:Y:S02]  /*4430*/  ISETP.GE.OR P0, PT, R3, R12, P0 ;  /* 0x0000000c0300720c */ /* 0x000fe40000706670 */
[----:B------:R-:W-:Y:S05]  /*4440*/  SEL R15, R9, R14, !P2 ;  /* 0x0000000e090f7207 */ /* 0x000fea0005000000 */
[----:B------:R-:W-:Y:S04]  /*4450*/  IMAD.MOV R14, RZ, RZ, -R15 ;  /* 0x000000ffff0e7224 */ /* 0x000fe800078e0a0f */
[----:B------:R-:W-:Y:S02]  /*4460*/  IMAD R14, R40, R14, R9 ;  /* 0x0000000e280e7224 */ /* 0x000fe400078e0209 */
[C---:B------:R-:W-:Y:S05]  /*4470*/  @!P0 IMAD.HI.U32 R10, R3.reuse, R4, RZ ;  /* 0x00000004030a8227 */ /* 0x040fea00078e00ff */
[----:B------:R-:W-:Y:S04]  /*4480*/  @!P0 SHF.R.U32.HI R10, RZ, R5, R10 ;  /* 0x00000005ff0a8219 */ /* 0x000fe8000001160a */
[----:B------:R-:W-:Y:S01]  /*4490*/  @!P0 SEL R0, R3, R10, !P2 ;  /* 0x0000000a03008207 */ /* 0x000fe20005000000 */
[----:B------:R-:W-:Y:S03]  /*44a0*/  IMAD.MOV R10, RZ, RZ, -R3 ;  /* 0x000000ffff0a7224 */ /* 0x000fe600078e0a03 */
[----:B------:R-:W-:Y:S01]  /*44b0*/  @!P0 IADD3 R15, PT, PT, R15, -R0, RZ ;  /* 0x800000000f0f8210 */ /* 0x000fe20007ffe0ff */
[----:B------:R-:W-:Y:S01]  /*44c0*/  @!P0 IMAD R0, R11, R14, R0 ;  /* 0x0000000e0b008224 */ /* 0x000fe200078e0200 */
[----:B------:R-:W-:Y:S01]  /*44d0*/  IADD3 R11, PT, PT, -R9, RZ, RZ ;  /* 0x000000ff090b7210 */ /* 0x000fe20007ffe1ff */
[----:B------:R-:W-:Y:S02]  /*44e0*/  IMAD R13, R2, R10, R13 ;  /* 0x0000000a020d7224 */ /* 0x000fe400078e020d */
[----:B------:R-:W-:Y:S02]  /*44f0*/  @!P0 IMAD R9, R15, R40, R3 ;  /* 0x000000280f098224 */ /* 0x000fe400078e0203 */
[----:B------:R-:W-:Y:S02]  /*4500*/  @!P0 IMAD.MOV.U32 R3, RZ, RZ, R0 ;  /* 0x000000ffff038224 */ /* 0x000fe400078e0000 */
[----:B------:R-:W-:Y:S02]  /*4510*/  IMAD R8, R6, R11, R8 ;  /* 0x0000000b06087224 */ /* 0x000fe400078e0208 */
[----:B------:R-:W-:Y:S02]  /*4520*/  IMAD R13, R3, R2, R13 ;  /* 0x00000002030d7224 */ /* 0x000fe400078e020d */
[----:B------:R-:W-:Y:S02]  /*4530*/  IMAD R8, R9, R6, R8 ;  /* 0x0000000609087224 */ /* 0x000fe400078e0208 */
.L_x_79:
[----:B------:R-:W-:Y:S05]  /*4540*/  BRA.U UP1, `(.L_x_80) ;  /* 0x0000000101107547 */ /* 0x000fea000b800000 */
[----:B------:R-:W-:Y:S04]  /*4550*/  MOV R0, UR13 ;  /* 0x0000000d00007c02 */ /* 0x000fe80008000f00 */
[----:B------:R-:W-:Y:S04]  /*4560*/  SHF.L.U32 R3, R0, 0x1f, RZ ;  /* 0x0000001f00037819 */ /* 0x000fe800000006ff */
[----:B------:R-:W1:Y:S02]  /*4570*/  SYNCS.PHASECHK.TRANS64.TRYWAIT P0, [UR6+0xe8], R3 ;  /* 0x0000e803ff0075a7 */ /* 0x000e640008001106 */
[----:B-1----:R-:W-:Y:S05]  /*4580*/  @!P0 BRA `(.L_x_81) ;  /* 0x0000002c002c8947 */ /* 0x002fea0003800000 */
.L_x_80:
[----:B------:R-:W-:Y:S05]  /*4590*/  BRA.U !UP3, `(.L_x_82) ;  /* 0x000000010b347547 */ /* 0x000fea000b800000 */
[----:B------:R-:W-:Y:S01]  /*45a0*/  UPLOP3.LUT UP0, UPT, UPT, UPT, UP2, 0x80, 0x8 ;  /* 0x000000000008789c */ /* 0x000fe20003f0f020 */
[----:B-1----:R-:W-:Y:S02]  /*45b0*/  HFMA2 R0, -RZ, RZ, 0, 5.9604644775390625e-08 ;  /* 0x00000001ff007431 */ /* 0x002fe400000001ff */
[----:B------:R-:W-:Y:S03]  /*45c0*/  IMAD.MOV.U32 R98, RZ, RZ, 0x1 ;  /* 0x00000001ff627424 */ /* 0x000fe600078e00ff */
[----:B------:R-:W-:Y:S05]  /*45d0*/  PLOP3.LUT P0, PT, PT, PT, UP0, 0x80, 0x8 ;  /* 0x000000000008781c */ /* 0x000fea0003f0f008 */
[----:B------:R-:W1:Y:S01]  /*45e0*/  @UP0 LDCU.64 UR8, c[0x0][0x888] ;  /* 0x00011100ff0807ac */ /* 0x000e620008000a00 */
[----:B------:R-:W-:Y:S07]  /*45f0*/  @UP0 UIMAD UR7, UR36, UR4, URZ ;  /* 0x00000004240702a4 */ /* 0x000fee000f8e02ff */
[----:B------:R-:W-:Y:S01]  /*4600*/  @!P0 PRMT R98, R0, 0x7610, R98 ;  /* 0x0000761000628816 */ /* 0x000fe20000000062 */
[----:B-1----:R-:W-:Y:S03]  /*4610*/  @UP0 UIMAD.WIDE UR8, UR7, 0x4, UR8 ;  /* 0x00000004070808a5 */ /* 0x002fe6000f8e0208 */
[----:B------:R-:W1:Y:S03]  /*4620*/  @!UP0 LDCU UR7, c[0x0][0x880] ;  /* 0x00011000ff0787ac */ /* 0x000e660008000800 */
[----:B------:R-:W-:Y:S01]  /*4630*/  IMAD.U32 R10, RZ, RZ, UR8 ;  /* 0x00000008ff0a7e24 */ /* 0x000fe2000f8e00ff */
[----:B------:R-:W-:Y:S05]  /*4640*/  MOV R11, UR9 ;  /* 0x00000009000b7c02 */ /* 0x000fea0008000f00 */
[----:B-----5:R3:W5:Y:S02]  /*4650*/  @P0 LDG.E R48, desc[UR40][R10.64] ;  /* 0x000000280a300981 */ /* 0x020764000c1e1900 */
[----:B-1-3--:R-:W-:Y:S07]  /*4660*/  @!P0 IMAD.U32 R48, RZ, RZ, UR7 ;  /* 0x00000007ff308e24 */ /* 0x00afee000f8e00ff */
.L_x_82:
[----:B-----5:R-:W-:Y:S01]  /*4670*/  @!P4 ISETP.EQ.AND P5, PT, R48, RZ, PT ;  /* 0x000000ff3000c20c */ /* 0x020fe20003fa2270 */
[----:B------:R-:W-:Y:S01]  /*4680*/  @!UPT UIADD3 URZ, UPT, UPT, URZ, URZ, URZ ;  /* 0x000000fffffff290 */ /* 0x000fe2000fffe0ff */
[----:B------:R-:W-:Y:S11]  /*4690*/  @!P4 BRA `(.L_x_83) ;  /* 0x000000000014c947 */ /* 0x000ff60003800000 */
[----:B------:R-:W-:Y:S02]  /*46a0*/  LOP3.LUT P0, RZ, R98, 0xff, RZ, 0xc0, !PT ;  /* 0x000000ff62ff7812 */ /* 0x000fe4000780c0ff */
[----:B------:R-:W-:Y:S04]  /*46b0*/  PLOP3.LUT P5, PT, PT, PT, UP0, 0x80, 0x8 ;  /* 0x000000000008781c */ /* 0x000fe80003faf008 */
[----:B------:R-:W-:Y:S07]  /*46c0*/  PLOP3.LUT P5, PT, P5, PT, PT, 0x8, 0x80 ;  /* 0x000000000080781c */ /* 0x000fee0002fae170 */
[----:B------:R-:W-:Y:S11]  /*46d0*/  @P0 ISETP.EQ.AND P5, PT, R48, RZ, PT ;  /* 0x000000ff3000020c */ /* 0x000ff60003fa2270 */
[----:B------:R-:W-:Y:S02]  /*46e0*/  @!UPT UIADD3 URZ, UPT, UPT, URZ, URZ, URZ ;  /* 0x000000fffffff290 */ /* 0x000fe4000fffe0ff */
.L_x_83:
[----:B------:R-:W3:Y:S01]  /*46f0*/  SYNCS.PHASECHK.TRANS64.TRYWAIT P4, [UR6+0xd8], R26 ;  /* 0x0000d81aff0075a7 */ /* 0x000ee20008081106 */
[----:B------:R-:W-:Y:S01]  /*4700*/  @P3 SHF.R.U32.HI R27, RZ, 0x10, R21 ;  /* 0x00000010ff1b3819 */ /* 0x000fe20000011615 */
[----:B------:R-:W-:Y:S01]  /*4710*/  VIADD R29, R29, 0x1 ;  /* 0x000000011d1d7836 */ /* 0x000fe20000000000 */
[----:B------:R-:W5:Y:S08]  /*4720*/  LDC.64 R14, c[0x0][0xb10] ;  /* 0x0002c400ff0e7b82 */ /* 0x000f700000000a00 */
[----:B------:R-:W2:Y:S08]  /*4730*/  LDC.64 R10, c[0x0][0xb18] ;  /* 0x0002c600ff0a7b82 */ /* 0x000eb00000000a00 */
[----:B-1----:R-:W1:Y:S08]  /*4740*/  @!P1 LDC R0, c[0x0][0xb20] ;  /* 0x0002c800ff009b82 */ /* 0x002e700000000800 */
[----:B------:R-:W4:Y:S01]  /*4750*/  @!P1 LDC R3, c[0x0][0xb0c] ;  /* 0x0002c300ff039b82 */ /* 0x000f220000000800 */
[----:B-----5:R-:W-:Y:S05]  /*4760*/  @!P1 IMAD.HI.U32 R14, R13, R14, RZ ;  /* 0x0000000e0d0e9227 */ /* 0x020fea00078e00ff */
[----:B------:R-:W-:Y:S01]  /*4770*/  @!P1 SHF.R.U32.HI R14, RZ, R15, R14 ;  /* 0x0000000fff0e9219 */ /* 0x000fe2000001160e */
[----:B--2---:R-:W-:Y:S01]  /*4780*/  @!P1 IMAD.HI.U32 R11, R8, R11, RZ ;  /* 0x0000000b080b9227 */ /* 0x004fe200078e00ff */
[----:B------:R-:W-:Y:S04]  /*4790*/  @!P1 ISETP.NE.AND P0, PT, R10, 0x1, PT ;  /* 0x000000010a00980c */ /* 0x000fe80003f05270 */
[----:B-1----:R-:W-:Y:S02]  /*47a0*/  @!P1 SHF.R.U32.HI R9, RZ, R0, R11 ;  /* 0x00000000ff099219 */ /* 0x002fe4000001160b */
[----:B----4-:R-:W-:Y:S02]  /*47b0*/  @!P1 ISETP.NE.AND P2, PT, R3, 0x1, PT ;  /* 0x000000010300980c */ /* 0x010fe40003f45270 */
[----:B------:R-:W-:Y:S02]  /*47c0*/  @!P1 SEL R9, R8, R9, !P0 ;  /* 0x0000000908099207 */ /* 0x000fe40004000000 */
[----:B------:R-:W-:Y:S02]  /*47d0*/  ELECT P0, URZ, PT ;  /* 0x0000000000ff782f */ /* 0x000fe40003800000 */
[----:B------:R-:W-:Y:S05]  /*47e0*/  @!P1 SEL R14, R13, R14, !P2 ;  /* 0x0000000e0d0e9207 */ /* 0x000fea0005000000 */
[----:B------:R-:W-:Y:S02]  /*47f0*/  @!P1 IMAD.IADD R0, R9, 0x1, -R14 ;  /* 0x0000000109009824 */ /* 0x000fe400078e0a0e */
[----:B------:R-:W-:Y:S02]  /*4800*/  @!P1 IMAD.IADD R9, R14, 0x1, -R9 ;  /* 0x000000010e099824 */ /* 0x000fe400078e0a09 */
[----:B------:R-:W-:Y:S02]  /*4810*/  @!P1 IMAD R13, R0, R3, R13 ;  /* 0x00000003000d9224 */ /* 0x000fe400078e020d */
[----:B------:R-:W-:Y:S01]  /*4820*/  @!P1 IMAD R8, R9, R10, R8 ;  /* 0x0000000a09089224 */ /* 0x000fe200078e0208 */
[----:B---3--:R-:W-:Y:S06]  /*4830*/  @!P4 BRA `(.L_x_84) ;  /* 0x000000280098c947 */ /* 0x008fec0003800000 */
.L_x_153:
[----:B------:R-:W-:Y:S01]  /*4840*/  PLOP3.LUT P5, PT, P5, P0, PT, 0xf2, 0x2f ;  /* 0x00000000002f781c */ /* 0x000fe20002fa1e72 */
[----:B------:R-:W-:Y:S01]  /*4850*/  UMOV UR14, 0x0 ;  /* 0x00000000000e7882 */ /* 0x000fe20000000000 */
[----:B------:R-:W-:Y:S01]  /*4860*/  LOP3.LUT R30, R30, 0x1, RZ, 0x3c, !PT ;  /* 0x000000011e1e7812 */ /* 0x000fe200078e3cff */
[----:B------:R-:W-:Y:S01]  /*4870*/  UMOV UR15, 0x10000000 ;  /* 0x10000000000f7882 */ /* 0x000fe20000000000 */
[----:B------:R-:W-:Y:S01]  /*4880*/  UMOV UR12, UR36 ;  /* 0x00000024000c7c82 */ /* 0x000fe20008000000 */
[----:B------:R-:W-:Y:S08]  /*4890*/  @P3 R2UR UR36, R27 ;  /* 0x000000001b2432ca */ /* 0x000ff000000e0000 */
[----:B-1----:R-:W-:Y:S01]  /*48a0*/  @!P5 IADD3 R3, P0, PT, R32, 0x580, RZ ;  /* 0x000005802003d810 */ /* 0x002fe20007f1e0ff */
[----:B------:R-:W-:Y:S01]  /*48b0*/  @!P5 IMAD.SHL.U32 R97, R97, 0x40, RZ ;  /* 0x000000406161d824 */ /* 0x000fe200078e00ff */
[----:B------:R-:W-:Y:S01]  /*48c0*/  VOTEU.ALL UP1, P5 ;  /* 0x0000000000ff7886 */ /* 0x000fe20002820000 */
[----:B------:R-:W-:Y:S01]  /*48d0*/  @!P5 IMAD.SHL.U32 R99, R99, 0x40, RZ ;  /* 0x000000406363d824 */ /* 0x000fe200078e00ff */
[----:B------:R-:W-:Y:S01]  /*48e0*/  @!P5 R2UR UR8, R3 ;  /* 0x000000000308d2ca */ /* 0x000fe200000e0000 */
[----:B------:R-:W-:Y:S01]  /*48f0*/  @!P5 IMAD.X R0, RZ, RZ, R33, P0 ;  /* 0x000000ffff00d224 */ /* 0x000fe200000e0621 */
[----:B------:R-:W-:Y:S01]  /*4900*/  @!P5 R2UR UR10, R97 ;  /* 0x00000000610ad2ca */ /* 0x000fe200000e0000 */
[----:B------:R-:W-:Y:S01]  /*4910*/  @!UP1 UIADD3 UR9, UPT, UPT, UR6, 0xd0, URZ ;  /* 0x000000d006099890 */ /* 0x000fe2000fffe0ff */
[----:B------:R-:W-:Y:S01]  /*4920*/  @!P5 R2UR UR11, R99 ;  /* 0x00000000630bd2ca */ /* 0x000fe200000e0000 */
[----:B------:R-:W-:Y:S01]  /*4930*/  IMAD.IADD R97, R8, 0x1, R81 ;  /* 0x0000000108617824 */ /* 0x000fe200078e0251 */
[----:B------:R-:W-:Y:S01]  /*4940*/  @!P5 R2UR UR7, R0 ;  /* 0x000000000007d2ca */ /* 0x000fe200000e0000 */
[----:B------:R-:W-:Y:S01]  /*4950*/  IMAD.IADD R99, R13, 0x1, R96 ;  /* 0x000000010d637824 */ /* 0x000fe200078e0260 */
[C---:B------:R-:W-:Y:S04]  /*4960*/  ISETP.NE.AND P0, PT, R29.reuse, 0x2, PT ;  /* 0x000000021d00780c */ /* 0x040fe80003f05270 */
[----:B------:R-:W-:Y:S01]  /*4970*/  SEL R3, RZ, 0x1, P0 ;  /* 0x00000001ff037807 */ /* 0x000fe20000000000 */
[----:B------:R-:W-:Y:S01]  /*4980*/  IMAD.U32 R10, RZ, RZ, UR8 ;  /* 0x00000008ff0a7e24 */ /* 0x000fe2000f8e00ff */
[----:B------:R-:W-:Y:S01]  /*4990*/  @!UP1 UIADD3 UR8, UPT, UPT, UR6, 0x200, URZ ;  /* 0x0000020006089890 */ /* 0x000fe2000fffe0ff */
[----:B------:R-:W-:Y:S01]  /*49a0*/  SEL R29, R29, RZ, P0 ;  /* 0x000000ff1d1d7207 */ /* 0x000fe20000000000 */
[----:B------:R-:W-:Y:S01]  /*49b0*/  VOTEU.ALL UP1, P5 ;  /* 0x0000000000ff7886 */ /* 0x000fe20002820000 */
[----:B------:R-:W-:Y:S02]  /*49c0*/  LOP3.LUT R28, R28, R3, RZ, 0x3c, !PT ;  /* 0x000000031c1c7212 */ /* 0x000fe400078e3cff */
[----:B------:R-:W-:Y:S01]  /*49d0*/  IMAD.U32 R11, RZ, RZ, UR7 ;  /* 0x00000007ff0b7e24 */ /* 0x000fe2000f8e00ff */
[----:B------:R-:W-:Y:S04]  /*49e0*/  @!P5 R2UR UR16, R10 ;  /* 0x000000000a10d2ca */ /* 0x000fe800000e0000 */
[----:B------:R-:W-:Y:S11]  /*49f0*/  @!P5 R2UR UR17, R11 ;  /* 0x000000000b11d2ca */ /* 0x000ff600000e0000 */
[----:B------:R-:W-:Y:S02]  /*4a00*/  @!UPT UIADD3 URZ, UPT, UPT, URZ, URZ, URZ ;  /* 0x000000fffffff290 */ /* 0x000fe4000fffe0ff */
[----:B------:R3:W-:Y:S01]  /*4a10*/  @!UP1 UTMALDG.3D [UR8], [UR16], desc[UR14] ;  /* 0x00000e08100095b4 */ /* 0x0007e20008011000 */
[----:B------:R3:W-:Y:S01]  /*4a20*/  @!P5 SYNCS.ARRIVE.TRANS64.RED.A0TR RZ, [UR6+0xd0], R25 ;  /* 0x0000d019ffffd9a7 */ /* 0x0007e20008300406 */
[----:B------:R-:W-:Y:S01]  /*4a30*/  UPLOP3.LUT UP1, UPT, UPT, UPT, UPT, 0x80, 0x8 ;  /* 0x000000000008789c */ /* 0x000fe20003f2f070 */
[----:B------:R-:W-:Y:S01]  /*4a40*/  SYNCS.ARRIVE.TRANS64.RED.A1T0 RZ, [UR37], RZ ;  /* 0x000000ffffff79a7 */ /* 0x000fe20008100425 */
[----:B------:R-:W-:Y:S09]  /*4a50*/  @P3 BRA `(.L_x_85) ;  /* 0xfffffff400b43947 */ /* 0x000ff2000383ffff */
[----:B------:R-:W-:Y:S07]  /*4a60*/  MOV R0, UR6 ;  /* 0x0000000600007c02 */ /* 0x000fee0008000f00 */
.L_x_86:
[----:B-1----:R-:W-:-:S04]  /*4a70*/  SHF.L.U32 R3, R30, 0x1f, RZ ;  /* 0x0000001f1e037819 */ /* 0x002fc800000006ff */
[----:B------:R1:W2:Y:S03]  /*4a80*/  SYNCS.PHASECHK.TRANS64.TRYWAIT P0, [R0+URZ+0xd8], R3 ;  /* 0x0000d803000075a7 */ /* 0x0002a600080011ff */
[----:B--2---:R-:W-:Y:S05]  /*4a90*/  @!P0 NANOSLEEP.SYNCS 0x989680 ;  /* 0x009896800000895d */ /* 0x004fea0003900000 */
[----:B------:R-:W2:Y:S02]  /*4aa0*/  @!P0 SYNCS.PHASECHK.TRANS64 P0, [R0+URZ+0xd8], R3 ;  /* 0x0000d803000085a7 */ /* 0x000ea400080010ff */
[----:B--23--:R-:W-:Y:S05]  /*4ab0*/  @P0 EXIT ;  /* 0x000000000000094d */ /* 0x00cfea0003800000 */
[----:B------:R-:W-:Y:S05]  /*4ac0*/  BRA `(.L_x_86) ;  /* 0xfffffffc00e87947 */ /* 0x000fea000383ffff */
.L_x_77:
[----:B------:R-:W-:-:S06]  /*4ad0*/  UISETP.GE.AND UP1, UPT, UR8, 0x4, UPT ;  /* 0x000000040800788c */ /* 0x000fcc000bf26270 */
[----:B------:R-:W-:-:S13]  /*4ae0*/  PLOP3.LUT P0, PT, PT, PT, UP1, 0x80, 0x8 ;  /* 0x000000000008781c */ /* 0x000fda0003f0f018 */
[----:B------:R-:W-:Y:S05]  /*4af0*/  @!P0 EXIT ;  /* 0x000000000000894d */ /* 0x000fea0003800000 */
[----:B------:R-:W-:Y:S01]  /*4b00*/  BAR.SYNC.DEFER_BLOCKING 0x6, 0xa0 ;  /* 0x0182800000007b1d */ /* 0x000fe20000010000 */
[C---:B------:R-:W-:Y:S02]  /*4b10*/  IMAD.SHL.U32 R5, R103.reuse, 0x40, RZ ;  /* 0x0000004067057824 */ /* 0x040fe400078e00ff */
[----:B------:R-:W-:Y:S02]  /*4b20*/  HFMA2 R113, -RZ, RZ, 0, 0 ;  /* 0x00000000ff717431 */ /* 0x000fe400000001ff */
[C---:B------:R-:W-:Y:S01]  /*4b30*/  IMAD.SHL.U32 R0, R103.reuse, 0x20, RZ ;  /* 0x0000002067007824 */ /* 0x040fe200078e00ff */
[----:B------:R-:W-:Y:S01]  /*4b40*/  CS2R R108, SRZ ;  /* 0x00000000006c7805 */ /* 0x000fe2000001ff00 */
[----:B------:R-:W-:Y:S01]  /*4b50*/  IMAD.SHL.U32 R105, R103, 0x8, RZ ;  /* 0x0000000867697824 */ /* 0x000fe200078e00ff */
[----:B------:R-:W-:Y:S01]  /*4b60*/  UMOV UR43, 0x400 ;  /* 0x00000400002b7882 */ /* 0x000fe20000000000 */
[----:B------:R-:W-:Y:S01]  /*4b70*/  LOP3.LUT R2, R5, 0x180, RZ, 0xc0, !PT ;  /* 0x0000018005027812 */ /* 0x000fe200078ec0ff */
[----:B------:R-:W-:Y:S01]  /*4b80*/  ULEA UR43, UR37, UR43, 0x18 ;  /* 0x0000002b252b7291 */ /* 0x000fe2000f8ec0ff */
[----:B------:R-:W1:Y:S01]  /*4b90*/  LDC R101, c[0x0][0x370] ;  /* 0x0000dc00ff657b82 */ /* 0x000e620000000800 */
[----:B------:R-:W-:Y:S01]  /*4ba0*/  LOP3.LUT R0, R0, 0xc00, RZ, 0xc0, !PT ;  /* 0x00000c0000007812 */ /* 0x000fe200078ec0ff */
[C---:B------:R-:W-:Y:S01]  /*4bb0*/  IMAD.U32 R46, R103.reuse, 0x10000, RZ ;  /* 0x00010000672e7824 */ /* 0x040fe200078e00ff */
[----:B------:R-:W-:Y:S01]  /*4bc0*/  LOP3.LUT R105, R2, 0x30, R105, 0xf8, !PT ;  /* 0x0000003002697812 */ /* 0x000fe200078ef869 */
[C---:B------:R-:W-:Y:S01]  /*4bd0*/  IMAD.SHL.U32 R2, R103.reuse, 0x2, RZ ;  /* 0x0000000267027824 */ /* 0x040fe200078e00ff */
[--C-:B------:R-:W-:Y:S01]  /*4be0*/  LOP3.LUT R0, R0, 0x40, R5.reuse, 0xf8, !PT ;  /* 0x0000004000007812 */ /* 0x100fe200078ef805 */
[----:B------:R-:W-:Y:S01]  /*4bf0*/  IMAD.SHL.U32 R104, R103, 0x10, RZ ;  /* 0x0000001067687824 */ /* 0x000fe200078e00ff */
[----:B------:R-:W-:Y:S01]  /*4c00*/  UIADD3 UR4, UPT, UPT, UR43, 0x1200, URZ ;  /* 0x000012002b047890 */ /* 0x000fe2000fffe0ff */
[----:B------:R-:W2:Y:S01]  /*4c10*/  LDC R42, c[0x0][0xb0c] ;  /* 0x0002c300ff2a7b82 */ /* 0x000ea20000000800 */
[----:B------:R-:W-:Y:S01]  /*4c20*/  LOP3.LUT R105, R105, 0x20, R2, 0x78, !PT ;  /* 0x0000002069697812 */ /* 0x000fe200078e7802 */
[----:B------:R-:W-:Y:S01]  /*4c30*/  IMAD.MOV.U32 R44, RZ, RZ, RZ ;  /* 0x000000ffff2c7224 */ /* 0x000fe200078e00ff */
[----:B------:R-:W-:Y:S01]  /*4c40*/  LOP3.LUT R0, R0, 0x200, R5, 0xf8, !PT ;  /* 0x0000020000007812 */ /* 0x000fe200078ef805 */
[----:B------:R-:W-:Y:S01]  /*4c50*/  IMAD.MOV.U32 R110, RZ, RZ, RZ ;  /* 0x000000ffff6e7224 */ /* 0x000fe200078e00ff */
[----:B------:R-:W-:Y:S01]  /*4c60*/  LOP3.LUT R46, R46, 0x600000, RZ, 0xc0, !PT ;  /* 0x006000002e2e7812 */ /* 0x000fe200078ec0ff */
[----:B------:R-:W-:Y:S01]  /*4c70*/  IMAD.U32 R111, RZ, RZ, UR4 ;  /* 0x00000004ff6f7e24 */ /* 0x000fe2000f8e00ff */
[----:B------:R-:W4:Y:S01]  /*4c80*/  LDS R3, [UR43+0x1a0] ;  /* 0x0001a02bff037984 */ /* 0x000f220008000800 */
[----:B------:R-:W1:Y:S01]  /*4c90*/  LDC R100, c[0x0][0xb20] ;  /* 0x0002c800ff647b82 */ /* 0x000e620000000800 */
[----:B------:R-:W-:Y:S01]  /*4ca0*/  LOP3.LUT R105, R0, R105, RZ, 0xfc, !PT ;  /* 0x0000006900697212 */ /* 0x000fe200078efcff */
[----:B------:R-:W1:Y:S01]  /*4cb0*/  LDCU.64 UR46, c[0x0][0x348] ;  /* 0x00006900ff2e77ac */ /* 0x000e620008000a00 */
[----:B------:R-:W-:-:S02]  /*4cc0*/  LOP3.LUT R104, R104, 0x20, RZ, 0xc0, !PT ;  /* 0x0000002068687812 */ /* 0x000fc400078ec0ff */
[----:B------:R-:W-:Y:S01]  /*4cd0*/  IADD3 R5, PT, PT, R105, UR43, RZ ;  /* 0x0000002b69057c10 */ /* 0x000fe2000fffe0ff */
[----:B------:R-:W1:Y:S02]  /*4ce0*/  LDCU.64 UR38, c[0x0][0x888] ;  /* 0x00011100ff2677ac */ /* 0x000e640008000a00 */
[----:B------:R-:W1:Y:S01]  /*4cf0*/  LDC R41, c[0x0][0xb30] ;  /* 0x0002cc00ff297b82 */ /* 0x000e620000000800 */
[----:B------:R-:W-:Y:S01]  /*4d00*/  IADD3 R104, PT, PT, -R104, 0x200, R5 ;  /* 0x0000020068687810 */ /* 0x000fe20007ffe105 */
[----:B------:R-:W-:-:S06]  /*4d10*/  UIADD3 UR42, UPT, UPT, UR43, 0x200, URZ ;  /* 0x000002002b2a7890 */ /* 0x000fcc000fffe0ff */
[----:B------:R-:W1:Y:S08]  /*4d20*/  LDC.64 R90, c[0x0][0xb10] ;  /* 0x0002c400ff5a7b82 */ /* 0x000e700000000a00 */
[----:B------:R-:W1:Y:S08]  /*4d30*/  LDC.64 R38, c[0x0][0xb18] ;  /* 0x0002c600ff267b82 */ /* 0x000e700000000a00 */
[----:B------:R-:W1:Y:S01]  /*4d40*/  LDC.64 R86, c[0x0][0x888] ;  /* 0x00022200ff567b82 */ /* 0x000e620000000a00 */
[----:B----4-:R-:W-:-:S07]  /*4d50*/  IMAD.IADD R46, R3, 0x1, R46 ;  /* 0x00000001032e7824 */ /* 0x010fce00078e022e */
[----:B------:R-:W4:Y:S08]  /*4d60*/  LDC.64 R36, c[0x0][0xb28] ;  /* 0x0002ca00ff247b82 */ /* 0x000f300000000a00 */
[----:B------:R-:W1:Y:S08]  /*4d70*/  LDC.64 R88, c[0x0][0x890] ;  /* 0x00022400ff587b82 */ /* 0x000e700000000a00 */
[----:B------:R-:W1:Y:S08]  /*4d80*/  LDC.64 R84, c[0x0][0x8b0] ;  /* 0x00022c00ff547b82 */ /* 0x000e700000000a00 */
[----:B------:R-:W1:Y:S08]  /*4d90*/  LDC.64 R82, c[0x0][0x8a8] ;  /* 0x00022a00ff527b82 */ /* 0x000e700000000a00 */
[----:B--2---:R-:W1:Y:S02]  /*4da0*/  LDC R102, c[0x0][0x374] ;  /* 0x0000dd00ff667b82 */ /* 0x004e640000000800 */
.L_x_104:
[----:B------:R-:W-:Y:S02]  /*4db0*/  LEA R0, R113, UR43, 0x3 ;  /* 0x0000002b71007c11 */ /* 0x000fe4000f8e18ff */
[----:B------:R-:W-:Y:S02]  /*4dc0*/  SHF.L.U32 R3, R109, 0x1f, RZ ;  /* 0x0000001f6d037819 */ /* 0x000fe400000006ff */
[----:B------:R-:W-:Y:S02]  /*4dd0*/  LEA R16, R113, UR43, 0x4 ;  /* 0x0000002b71107c11 */ /* 0x000fe4000f8e20ff */
[----:B--2---:R-:W2:Y:S02]  /*4de0*/  SYNCS.PHASECHK.TRANS64.TRYWAIT P0, [R0+URZ+0xf0], R3 ;  /* 0x0000f003000075a7 */ /* 0x004ea400080011ff */
[----:B-12---:R-:W-:Y:S05]  /*4df0*/  @!P0 BRA `(.L_x_87) ;  /* 0x0000002400408947 */ /* 0x006fea0003800000 */
.L_x_154:
[----:B------:R-:W4:Y:S01]  /*4e00*/  LDC.64 R12, c[0x0][0xb10] ;  /* 0x0002c400ff0c7b82 */ /* 0x000f220000000a00 */
[----:B------:R-:W4:Y:S01]  /*4e10*/  LDS.128 R16, [R16+0x180] ;  /* 0x0001800010107984 */ /* 0x000f220000000c00 */
[----:B-1----:R-:W-:Y:S01]  /*4e20*/  ISETP.NE.AND P1, PT, R41, 0x1, PT ;  /* 0x000000012900780c */ /* 0x002fe20003f25270 */
[----:B--2---:R-:W-:Y:S01]  /*4e30*/  VIADD R0, R0, 0x100 ;  /* 0x0000010000007836 */ /* 0x004fe20000000000 */
[----:B---3--:R-:W-:Y:S04]  /*4e40*/  ISETP.GE.AND P0, PT, R40, 0x1, PT ;  /* 0x000000012800780c */ /* 0x008fe80003f06270 */
[----:B------:R-:W1:Y:S01]  /*4e50*/  LDC.64 R10, c[0x0][0xb18] ;  /* 0x0002c600ff0a7b82 */ /* 0x000e620000000a00 */
[----:B------:R-:W-:Y:S01]  /*4e60*/  PRMT R0, RZ, 0x654, R0 ;  /* 0x00000654ff007816 */ /* 0x000fe20000000000 */
[----:B------:R-:W-:Y:S01]  /*4e70*/  @!PT LDS RZ, [RZ] ;  /* 0x00000000fffff984 */ /* 0x000fe20000000800 */
[----:B------:R-:W-:Y:S01]  /*4e80*/  @!PT LDS RZ, [RZ] ;  /* 0x00000000fffff984 */ /* 0x000fe20000000800 */
[----:B------:R-:W-:Y:S01]  /*4e90*/  @!PT LDS RZ, [RZ] ;  /* 0x00000000fffff984 */ /* 0x000fe20000000800 */
[----:B------:R-:W-:Y:S01]  /*4ea0*/  @!PT LDS RZ, [RZ] ;  /* 0x00000000fffff984 */ /* 0x000fe20000000800 */
[----:B------:R2:W-:Y:S06]  /*4eb0*/  MEMBAR.ALL.CTA ;  /* 0x0000000000007992 */ /* 0x0005ec0000008000 */
[----:B--2---:R-:W2:Y:S01]  /*4ec0*/  FENCE.VIEW.ASYNC.S ;  /* 0x00000000000073c6 */ /* 0x004ea20000000000 */
[----:B------:R-:W3:Y:S08]  /*4ed0*/  @!P1 LDC R14, c[0x0][0xb20] ;  /* 0x0002c800ff0e9b82 */ /* 0x000ef00000000800 */
[----:B------:R-:W1:Y:S01]  /*4ee0*/  @!P1 LDC R9, c[0x0][0xb0c] ;  /* 0x0002c300ff099b82 */ /* 0x000e620000000800 */
[----:B--2---:R2:W-:Y:S01]  /*4ef0*/  SYNCS.ARRIVE.TRANS64.RED.A1T0 RZ, [R0+URZ], RZ ;  /* 0x000000ff00ff79a7 */ /* 0x0045e200081004ff */
[----:B----4-:R-:W-:Y:S04]  /*4f00*/  LOP3.LUT P4, RZ, R18, 0x1, RZ, 0xc0, !PT ;  /* 0x0000000112ff7812 */ /* 0x010fe8000788c0ff */
[----:B------:R-:W-:Y:S09]  /*4f10*/  P2R R112, PR, RZ, 0x10 ;  /* 0x00000010ff707803 */ /* 0x000ff20000000000 */
[----:B------:R-:W-:Y:S02]  /*4f20*/  @P4 MOV R45, R16 ;  /* 0x00000010002d4202 */ /* 0x000fe40000000f00 */
[----:B------:R-:W-:Y:S01]  /*4f30*/  @P4 LOP3.LUT R43, R17, 0xffff, RZ, 0xc0, !PT ;  /* 0x0000ffff112b4812 */ /* 0x000fe200078ec0ff */
[----:B--2---:R-:W-:Y:S06]  /*4f40*/  @!P0 BRA `(.L_x_88) ;  /* 0x0000000000a48947 */ /* 0x004fec0003800000 */
[----:B------:R-:W-:Y:S01]  /*4f50*/  IMAD.HI.U32 R21, R102, R39, RZ ;  /* 0x0000002766157227 */ /* 0x000fe200078e00ff */
[----:B------:R-:W-:Y:S02]  /*4f60*/  ISETP.NE.AND P0, PT, R38, 0x1, PT ;  /* 0x000000012600780c */ /* 0x000fe40003f05270 */
[----:B------:R-:W-:Y:S01]  /*4f70*/  ISETP.NE.AND P2, PT, R40, 0x1, PT ;  /* 0x000000012800780c */ /* 0x000fe20003f45270 */
[----:B------:R-:W-:Y:S01]  /*4f80*/  IMAD.HI.U32 R20, R101, R90, RZ ;  /* 0x0000005a65147227 */ /* 0x000fe200078e00ff */
[----:B------:R-:W-:Y:S02]  /*4f90*/  SHF.R.U32.HI R21, RZ, R100, R21 ;  /* 0x00000064ff157219 */ /* 0x000fe40000011615 */
[----:B------:R-:W-:Y:S01]  /*4fa0*/  ISETP.NE.AND P3, PT, R42, 0x1, PT ;  /* 0x000000012a00780c */ /* 0x000fe20003f65270 */
[----:B------:R-:W-:Y:S01]  /*4fb0*/  IMAD.HI.U32 R24, R45, R90, RZ ;  /* 0x0000005a2d187227 */ /* 0x000fe200078e00ff */
[----:B------:R-:W-:Y:S02]  /*4fc0*/  SHF.R.U32.HI R20, RZ, R91, R20 ;  /* 0x0000005bff147219 */ /* 0x000fe40000011614 */
[----:B------:R-:W-:Y:S01]  /*4fd0*/  SEL R3, R102, R21, !P0 ;  /* 0x0000001566037207 */ /* 0x000fe20004000000 */
[----:B------:R-:W-:Y:S01]  /*4fe0*/  IMAD.HI.U32 R21, R43, R39, RZ ;  /* 0x000000272b157227 */ /* 0x000fe200078e00ff */
[----:B------:R-:W-:Y:S02]  /*4ff0*/  SEL R7, R101, R20, !P3 ;  /* 0x0000001465077207 */ /* 0x000fe40005800000 */
[----:B------:R-:W-:Y:S01]  /*5000*/  SHF.R.U32.HI R24, RZ, R91, R24 ;  /* 0x0000005bff187219 */ /* 0x000fe20000011618 */
[-C--:B------:R-:W-:Y:S04]  /*5010*/  IMAD.HI.U32 R20, R3, R36.reuse, RZ ;  /* 0x0000002403147227 */ /* 0x080fe800078e00ff */
[----:B------:R-:W-:Y:S01]  /*5020*/  IMAD.HI.U32 R22, R7, R36, RZ ;  /* 0x0000002407167227 */ /* 0x000fe200078e00ff */
[-C--:B------:R-:W-:Y:S02]  /*5030*/  @P2 SHF.R.U32.HI R3, RZ, R37.reuse, R20 ;  /* 0x00000025ff032219 */ /* 0x080fe40000011614 */
[----:B------:R-:W-:Y:S02]  /*5040*/  SHF.R.U32.HI R20, RZ, R100, R21 ;  /* 0x00000064ff147219 */ /* 0x000fe40000011615 */
[----:B------:R-:W-:Y:S01]  /*5050*/  @P2 SHF.R.U32.HI R7, RZ, R37, R22 ;  /* 0x00000025ff072219 */ /* 0x000fe20000011616 */
[C---:B------:R-:W-:Y:S01]  /*5060*/  IMAD R2, R40.reuse, R3, RZ ;  /* 0x0000000328027224 */ /* 0x040fe200078e02ff */
[----:B------:R-:W-:Y:S02]  /*5070*/  SEL R5, R43, R20, !P0 ;  /* 0x000000142b057207 */ /* 0x000fe40004000000 */
[----:B------:R-:W-:Y:S01]  /*5080*/  SEL R3, R45, R24, !P3 ;  /* 0x000000182d037207 */ /* 0x000fe20005800000 */
[----:B------:R-:W-:Y:S01]  /*5090*/  IMAD R4, R40, R7, RZ ;  /* 0x0000000728047224 */ /* 0x000fe200078e02ff */
[C---:B------:R-:W-:Y:S01]  /*50a0*/  ISETP.GE.AND P0, PT, R5.reuse, R2, PT ;  /* 0x000000020500720c */ /* 0x040fe20003f06270 */
[----:B------:R-:W-:Y:S03]  /*50b0*/  IMAD.HI.U32 R6, R5, R36, RZ ;  /* 0x0000002405067227 */ /* 0x000fe600078e00ff */
[----:B------:R-:W-:Y:S01]  /*50c0*/  ISETP.GE.OR P0, PT, R3, R4, P0 ;  /* 0x000000040300720c */ /* 0x000fe20000706670 */
[----:B------:R-:W-:Y:S01]  /*50d0*/  IMAD.MOV R4, RZ, RZ, -R3 ;  /* 0x000000ffff047224 */ /* 0x000fe200078e0a03 */
[-C--:B------:R-:W-:Y:S03]  /*50e0*/  SHF.R.U32.HI R6, RZ, R37.reuse, R6 ;  /* 0x00000025ff067219 */ /* 0x080fe60000011606 */
[----:B------:R-:W-:Y:S01]  /*50f0*/  IMAD R45, R42, R4, R45 ;  /* 0x000000042a2d7224 */ /* 0x000fe200078e022d */
[----:B------:R-:W-:Y:S05]  /*5100*/  SEL R15, R5, R6, !P2 ;  /* 0x00000006050f7207 */ /* 0x000fea0005000000 */
[----:B------:R-:W-:Y:S02]  /*5110*/  IMAD.MOV R6, RZ, RZ, -R15 ;  /* 0x000000ffff067224 */ /* 0x000fe400078e0a0f */
[C---:B------:R-:W-:Y:S04]  /*5120*/  @!P0 IMAD.HI.U32 R2, R3.reuse, R36, RZ ;  /* 0x0000002403028227 */ /* 0x040fe800078e00ff */
[----:B------:R-:W-:Y:S01]  /*5130*/  IMAD R6, R40, R6, R5 ;  /* 0x0000000628067224 */ /* 0x000fe200078e0205 */
[----:B------:R-:W-:Y:S04]  /*5140*/  @!P0 SHF.R.U32.HI R2, RZ, R37, R2 ;  /* 0x00000025ff028219 */ /* 0x000fe80000011602 */
[----:B------:R-:W-:Y:S02]  /*5150*/  @!P0 SEL R0, R3, R2, !P2 ;  /* 0x0000000203008207 */ /* 0x000fe40005000000 */
[----:B------:R-:W-:Y:S02]  /*5160*/  IADD3 R2, PT, PT, -R5, RZ, RZ ;  /* 0x000000ff05027210 */ /* 0x000fe40007ffe1ff */
[----:B------:R-:W-:Y:S01]  /*5170*/  @!P0 IADD3 R8, PT, PT, R15, -R0, RZ ;  /* 0x800000000f088210 */ /* 0x000fe20007ffe0ff */
[----:B------:R-:W-:Y:S02]  /*5180*/  @!P0 IMAD R0, R7, R6, R0 ;  /* 0x0000000607008224 */ /* 0x000fe400078e0200 */
[----:B------:R-:W-:Y:S02]  /*5190*/  IMAD R43, R38, R2, R43 ;  /* 0x00000002262b7224 */ /* 0x000fe400078e022b */
[----:B------:R-:W-:Y:S02]  /*51a0*/  @!P0 IMAD R5, R8, R40, R3 ;  /* 0x0000002808058224 */ /* 0x000fe400078e0203 */
[----:B------:R-:W-:Y:S04]  /*51b0*/  @!P0 IMAD.MOV.U32 R3, RZ, RZ, R0 ;  /* 0x000000ffff038224 */ /* 0x000fe800078e0000 */
[----:B------:R-:W-:Y:S02]  /*51c0*/  IMAD R45, R3, R42, R45 ;  /* 0x0000002a032d7224 */ /* 0x000fe400078e022d */
[----:B------:R-:W-:Y:S07]  /*51d0*/  IMAD R43, R5, R38, R43 ;  /* 0x00000026052b7224 */ /* 0x000fee00078e022b */
.L_x_88:
[----:B------:R-:W-:Y:S01]  /*51e0*/  @!P1 IMAD.HI.U32 R0, R45, R12, RZ ;  /* 0x0000000c2d009227 */ /* 0x000fe200078e00ff */
[----:B-1----:R-:W-:Y:S01]  /*51f0*/  @!P1 ISETP.NE.AND P0, PT, R10, 0x1, PT ;  /* 0x000000010a00980c */ /* 0x002fe20003f05270 */
[----:B------:R-:W-:Y:S01]  /*5200*/  ULOP3.LUT UP0, URZ, UR42, 0x1b0, URZ, 0xc0, !UPT ;  /* 0x000001b02aff7892 */ /* 0x000fe2000f80c0ff */
[----:B------:R-:W-:Y:S01]  /*5210*/  @!P1 ISETP.NE.AND P2, PT, R9, 0x1, PT ;  /* 0x000000010900980c */ /* 0x000fe20003f45270 */
[----:B------:R-:W-:Y:S01]  /*5220*/  @!P1 IMAD.HI.U32 R3, R43, R11, RZ ;  /* 0x0000000b2b039227 */ /* 0x000fe200078e00ff */
[----:B------:R-:W-:Y:S02]  /*5230*/  @!P1 SHF.R.U32.HI R0, RZ, R13, R0 ;  /* 0x0000000dff009219 */ /* 0x000fe40000011600 */
[----:B------:R-:W-:Y:S01]  /*5240*/  @P4 SHF.R.U32.HI R107, RZ, 0x10, R17 ;  /* 0x00000010ff6b4819 */ /* 0x000fe20000011611 */
[----:B------:R-:W-:Y:S01]  /*5250*/  VIADD R113, R113, 0x1 ;  /* 0x0000000171717836 */ /* 0x000fe20000000000 */
[----:B---3--:R-:W-:Y:S02]  /*5260*/  @!P1 SHF.R.U32.HI R2, RZ, R14, R3 ;  /* 0x0000000eff029219 */ /* 0x008fe40000011603 */
[----:B------:R-:W-:Y:S02]  /*5270*/  @!P1 SEL R3, R45, R0, !P2 ;  /* 0x000000002d039207 */ /* 0x000fe40005000000 */
[----:B------:R-:W-:Y:S05]  /*5280*/  @!P1 SEL R2, R43, R2, !P0 ;  /* 0x000000022b029207 */ /* 0x000fea0004000000 */
[----:B------:R-:W-:Y:S02]  /*5290*/  @!P1 IMAD.IADD R0, R2, 0x1, -R3 ;  /* 0x0000000102009824 */ /* 0x000fe400078e0a03 */
[----:B------:R-:W-:Y:S02]  /*52a0*/  @!P1 IMAD.IADD R2, R3, 0x1, -R2 ;  /* 0x0000000103029824 */ /* 0x000fe400078e0a02 */
[----:B------:R-:W-:Y:S02]  /*52b0*/  @!P1 IMAD R45, R0, R9, R45 ;  /* 0x00000009002d9224 */ /* 0x000fe400078e022d */
[----:B------:R-:W-:Y:S01]  /*52c0*/  @!P1 IMAD R43, R2, R10, R43 ;  /* 0x0000000a022b9224 */ /* 0x000fe200078e022b */
[----:B------:R-:W-:Y:S06]  /*52d0*/  BRA.U !UP0, `(.L_x_89) ;  /* 0x0000000108407547 */ /* 0x000fec000b800000 */
[----:B------:R-:W1:Y:S01]  /*52e0*/  LDCU.64 UR8, c[0x4][0x80] ;  /* 0x01001000ff0877ac */ /* 0x000e620008000a00 */
[----:B------:R-:W-:Y:S01]  /*52f0*/  MOV R3, 0x0 ;  /* 0x0000000000037802 */ /* 0x000fe20000000f00 */
[----:B------:R-:W-:Y:S02]  /*5300*/  HFMA2 R12, -RZ, RZ, 0, 5.9604644775390625e-08 ;  /* 0x00000001ff0c7431 */ /* 0x000fe400000001ff */
[----:B------:R-:W-:Y:S02]  /*5310*/  IMAD.MOV.U32 R8, RZ, RZ, 0x70 ;  /* 0x00000070ff087424 */ /* 0x000fe400078e00ff */
[----:B------:R-:W-:Y:S01]  /*5320*/  IMAD.MOV.U32 R13, RZ, RZ, RZ ;  /* 0x000000ffff0d7224 */ /* 0x000fe200078e00ff */
[----:B------:R-:W2:Y:S01]  /*5330*/  LDCU.64 UR6, c[0x4][0x88] ;  /* 0x01001100ff0677ac */ /* 0x000ea20008000a00 */
[----:B------:R-:W3:Y:S01]  /*5340*/  LDC.64 R2, c[0x4][R3] ;  /* 0x0100000003027b82 */ /* 0x000ee20000000a00 */
[----:B------:R-:W4:Y:S01]  /*5350*/  LDCU.64 UR4, c[0x4][0x8] ;  /* 0x01000100ff0477ac */ /* 0x000f220008000a00 */
[----:B-1----:R-:W-:Y:S01]  /*5360*/  MOV R5, UR9 ;  /* 0x0000000900057c02 */ /* 0x002fe20008000f00 */
[----:B------:R-:W-:Y:S01]  /*5370*/  IMAD.U32 R4, RZ, RZ, UR8 ;  /* 0x00000008ff047e24 */ /* 0x000fe2000f8e00ff */
[----:B--2---:R-:W-:Y:S01]  /*5380*/  MOV R7, UR7 ;  /* 0x0000000700077c02 */ /* 0x004fe20008000f00 */
[----:B------:R-:W-:Y:S01]  /*5390*/  IMAD.U32 R6, RZ, RZ, UR6 ;  /* 0x00000006ff067e24 */ /* 0x000fe2000f8e00ff */
[----:B----4-:R-:W-:Y:S01]  /*53a0*/  MOV R11, UR5 ;  /* 0x00000005000b7c02 */ /* 0x010fe20008000f00 */
[----:B------:R-:W-:Y:S02]  /*53b0*/  IMAD.U32 R10, RZ, RZ, UR4 ;  /* 0x00000004ff0a7e24 */ /* 0x000fe4000f8e00ff */
[----:B------:R-:W-:Y:S07]  /*53c0*/  LEPC R20, `(.L_x_89) ;  /* 0x000000001014794e */ /* 0x000fee0000000000 */
[----:B---3-5:R-:W-:Y:S05]  /*53d0*/  CALL.ABS.NOINC R2 ;  /* 0x0000000002007343 */ /* 0x028fea0003c00000 */
.L_x_89:
[----:B------:R-:W-:Y:S01]  /*53e0*/  LOP3.LUT P0, RZ, R111, 0x1b0, RZ, 0xc0, !PT ;  /* 0x000001b06fff7812 */ /* 0x000fe2000780c0ff */
[----:B------:R-:W-:Y:S11]  /*53f0*/  BSSY.RECONVERGENT B6, `(.L_x_90) ;  /* 0x0000013000067945 */ /* 0x000ff60003800200 */
[----:B------:R-:W-:Y:S01]  /*5400*/  @!UPT UIADD3 URZ, UPT, UPT, URZ, URZ, URZ ;  /* 0x000000fffffff290 */ /* 0x000fe2000fffe0ff */
[----:B------:R-:W-:Y:S05]  /*5410*/  @!P0 BRA `(.L_x_91) ;  /* 0x0000000000408947 */ /* 0x000fea0003800000 */
        /* <DEDUP_REMOVED lines=16> */
.L_x_91:
[----:B------:R-:W-:Y:S05]  /*5520*/  BSYNC.RECONVERGENT B6 ;  /* 0x0000000000067941 */ /* 0x000fea0003800200 */
.L_x_90:
[----:B------:R-:W-:Y:S01]  /*5530*/  ISETP.NE.U32.AND P3, PT, R88, RZ, PT ;  /* 0x000000ff5800720c */ /* 0x000fe20003f65070 */
[----:B------:R-:W-:Y:S01]  /*5540*/  UISETP.NE.AND UP1, UPT, UR44, URZ, UPT ;  /* 0x000000ff2c00728c */ /* 0x000fe2000bf25270 */
[----:B------:R-:W-:Y:S02]  /*5550*/  ISETP.NE.U32.AND P4, PT, R84, RZ, PT ;  /* 0x000000ff5400720c */ /* 0x000fe40003f85070 */
[----:B------:R-:W-:Y:S02]  /*5560*/  ISETP.NE.AND.EX P3, PT, R89, RZ, PT, P3 ;  /* 0x000000ff5900720c */ /* 0x000fe40003f65330 */
[----:B------:R-:W-:Y:S02]  /*5570*/  PLOP3.LUT P1, PT, PT, PT, PT, 0x8, 0x80 ;  /* 0x000000000080781c */ /* 0x000fe40003f2e170 */
[----:B------:R-:W-:Y:S02]  /*5580*/  PLOP3.LUT P0, PT, PT, PT, UP1, 0x80, 0x8 ;  /* 0x000000000008781c */ /* 0x000fe40003f0f018 */
[----:B------:R-:W-:Y:S02]  /*5590*/  ISETP.NE.AND.EX P4, PT, R85, RZ, PT, P4 ;  /* 0x000000ff5500720c */ /* 0x000fe40003f85340 */
[----:B------:R-:W1:Y:S09]  /*55a0*/  @UP1 LDCU.64 UR4, c[0x0][0x888] ;  /* 0x00011100ff0417ac */ /* 0x000e720008000a00 */
[----:B------:R-:W-:Y:S01]  /*55b0*/  @P0 PLOP3.LUT P1, PT, P3, PT, PT, 0x80, 0x8 ;  /* 0x000000000008081c */ /* 0x000fe20001f2f070 */
[----:B-1----:R-:W-:Y:S04]  /*55c0*/  @UP1 UISETP.NE.U32.AND UP0, UPT, UR4, URZ, UPT ;  /* 0x000000ff0400128c */ /* 0x002fe8000bf05070 */
[----:B------:R-:W-:Y:S04]  /*55d0*/  @UP1 UISETP.NE.AND.EX UP0, UPT, UR5, URZ, UPT, UP0 ;  /* 0x000000ff0500128c */ /* 0x000fe8000bf05300 */
[----:B------:R-:W-:Y:S01]  /*55e0*/  @UP1 USEL UR4, URZ, 0xffffffff, UP0 ;  /* 0xffffffffff041887 */ /* 0x000fe20008000000 */
[----:B------:R-:W-:Y:S11]  /*55f0*/  @!P3 BRA `(.L_x_92) ;  /* 0x00000000002cb947 */ /* 0x000ff60003800000 */
[----:B------:R-:W-:Y:S01]  /*5600*/  ISETP.NE.U32.AND P2, PT, R86, RZ, PT ;  /* 0x000000ff5600720c */ /* 0x000fe20003f45070 */
[----:B------:R-:W-:Y:S03]  /*5610*/  IMAD.MOV.U32 R98, RZ, RZ, 0x1 ;  /* 0x00000001ff627424 */ /* 0x000fe600078e00ff */
[----:B------:R-:W-:Y:S11]  /*5620*/  ISETP.NE.AND.EX P2, PT, R87, RZ, PT, P2 ;  /* 0x000000ff5700720c */ /* 0x000ff60003f45320 */
[----:B------:R-:W-:Y:S02]  /*5630*/  @!UPT UIADD3 URZ, UPT, UPT, URZ, URZ, URZ ;  /* 0x000000fffffff290 */ /* 0x000fe4000fffe0ff */
[----:B------:R-:W1:Y:S01]  /*5640*/  @P2 LDC.64 R2, c[0x0][0x888] ;  /* 0x00022200ff022b82 */ /* 0x000e620000000a00 */
[----:B------:R-:W-:Y:S04]  /*5650*/  @P2 IMAD R0, R88, UR36, RZ ;  /* 0x0000002458002c24 */ /* 0x000fe8000f8e02ff */
[----:B-1----:R-:W-:Y:S04]  /*5660*/  @P2 IMAD.WIDE R2, R0, 0x4, R2 ;  /* 0x0000000400022825 */ /* 0x002fe800078e0202 */
[----:B------:R-:W-:Y:S01]  /*5670*/  HFMA2 R0, -RZ, RZ, 0, 5.9604644775390625e-08 ;  /* 0x00000001ff007431 */ /* 0x000fe200000001ff */
[----:B-----5:R1:W5:Y:S04]  /*5680*/  @P2 LDG.E R48, desc[UR40][R2.64] ;  /* 0x0000002802302981 */ /* 0x020368000c1e1900 */
[----:B------:R-:W-:Y:S01]  /*5690*/  @!P2 PRMT R98, R0, 0x7610, R98 ;  /* 0x000076100062a816 */ /* 0x000fe20000000062 */
[----:B-1----:R-:W2:Y:S06]  /*56a0*/  @!P2 LDC R48, c[0x0][0x880] ;  /* 0x00022000ff30ab82 */ /* 0x002eac0000000800 */
.L_x_92:
[----:B------:R-:W-:Y:S05]  /*56b0*/  @!P4 BRA `(.L_x_93) ;  /* 0x000000000020c947 */ /* 0x000fea0003800000 */
[----:B------:R-:W-:Y:S04]  /*56c0*/  ISETP.NE.U32.AND P2, PT, R82, RZ, PT ;  /* 0x000000ff5200720c */ /* 0x000fe80003f45070 */
[----:B------:R-:W-:Y:S11]  /*56d0*/  ISETP.NE.AND.EX P2, PT, R83, RZ, PT, P2 ;  /* 0x000000ff5300720c */ /* 0x000ff60003f45320 */
[----:B------:R-:W-:Y:S02]  /*56e0*/  @!UPT UIADD3 URZ, UPT, UPT, URZ, URZ, URZ ;  /* 0x000000fffffff290 */ /* 0x000fe4000fffe0ff */
[----:B------:R-:W1:Y:S01]  /*56f0*/  @P2 LDC.64 R2, c[0x0][0x8a8] ;  /* 0x00022a00ff022b82 */ /* 0x000e620000000a00 */
[----:B------:R-:W-:Y:S04]  /*5700*/  @P2 IMAD R0, R84, UR36, RZ ;  /* 0x0000002454002c24 */ /* 0x000fe8000f8e02ff */
[----:B-1----:R-:W-:Y:S05]  /*5710*/  @P2 IMAD.WIDE R2, R0, 0x4, R2 ;  /* 0x0000000400022825 */ /* 0x002fea00078e0202 */
[----:B-----5:R1:W5:Y:S02]  /*5720*/  @P2 LDG.E R47, desc[UR40][R2.64] ;  /* 0x00000028022f2981 */ /* 0x020364000c1e1900 */
[----:B-1----:R-:W3:Y:S02]  /*5730*/  @!P2 LDC R47, c[0x0][0x8a0] ;  /* 0x00022800ff2fab82 */ /* 0x002ee40000000800 */
.L_x_93:
[----:B--2--5:R-:W-:Y:S01]  /*5740*/  @P0 ISETP.NE.AND P4, PT, R48, RZ, PT ;  /* 0x000000ff3000020c */ /* 0x024fe20003f85270 */
[----:B------:R-:W-:Y:S01]  /*5750*/  IMAD.U32 R0, RZ, RZ, UR4 ;  /* 0x00000004ff007e24 */ /* 0x000fe2000f8e00ff */
[----:B------:R-:W-:Y:S01]  /*5760*/  @P0 LOP3.LUT P2, RZ, R98, 0xff, RZ, 0xc0, !PT ;  /* 0x000000ff62ff0812 */ /* 0x000fe2000784c0ff */
[----:B------:R-:W-:Y:S01]  /*5770*/  BSSY B1, `(.L_x_94) ;  /* 0x0000039000017945 */ /* 0x000fe20003800000 */
[----:B------:R-:W-:Y:S02]  /*5780*/  @P0 SEL R9, RZ, 0xffffffff, P4 ;  /* 0xffffffffff090807 */ /* 0x000fe40002000000 */
[----:B------:R-:W-:Y:S02]  /*5790*/  CS2R R58, SRZ ;  /* 0x00000000003a7805 */ /* 0x000fe4000001ff00 */
[----:B------:R-:W-:Y:S02]  /*57a0*/  LEA R92, R44, UR43, 0x3 ;  /* 0x0000002b2c5c7c11 */ /* 0x000fe4000f8e18ff */
[----:B------:R-:W-:Y:S02]  /*57b0*/  CS2R R56, SRZ ;  /* 0x0000000000387805 */ /* 0x000fe4000001ff00 */
[----:B------:R-:W-:Y:S02]  /*57c0*/  @P1 SEL R9, R0, R9, !P2 ;  /* 0x0000000900091207 */ /* 0x000fe40005000000 */
[----:B------:R-:W-:Y:S02]  /*57d0*/  CS2R R54, SRZ ;  /* 0x0000000000367805 */ /* 0x000fe4000001ff00 */
[----:B------:R-:W-:Y:S02]  /*57e0*/  SHF.L.U32 R7, R110, 0x1f, RZ ;  /* 0x0000001f6e077819 */ /* 0x000fe400000006ff */
[----:B------:R-:W-:Y:S02]  /*57f0*/  CS2R R52, SRZ ;  /* 0x0000000000347805 */ /* 0x000fe4000001ff00 */
[----:B------:R-:W-:Y:S02]  /*5800*/  @P0 LOP3.LUT R9, R9, 0x1, RZ, 0xc0, !PT ;  /* 0x0000000109090812 */ /* 0x000fe400078ec0ff */
[C---:B------:R-:W-:Y:S02]  /*5810*/  LEA.HI R5, R44.reuse, R44, RZ, 0x1 ;  /* 0x0000002c2c057211 */ /* 0x040fe400078f08ff */
[----:B------:R-:W-:Y:S02]  /*5820*/  ISETP.NE.U32.OR P1, PT, R9, 0x1, !P0 ;  /* 0x000000010900780c */ /* 0x000fe40004725470 */
[----:B------:R-:W-:Y:S01]  /*5830*/  PLOP3.LUT P5, PT, PT, PT, PT, 0x8, 0x80 ;  /* 0x000000000080781c */ /* 0x000fe20003fae170 */
[C---:B------:R-:W-:Y:S01]  /*5840*/  IMAD.SHL.U32 R3, R5.reuse, 0x20, RZ ;  /* 0x0000002005037824 */ /* 0x040fe200078e00ff */
[----:B------:R-:W-:Y:S04]  /*5850*/  LOP3.LUT R5, R5, 0xffe, RZ, 0xc0, !PT ;  /* 0x00000ffe05057812 */ /* 0x000fe800078ec0ff */
[----:B------:R-:W-:Y:S01]  /*5860*/  LOP3.LUT R3, R3, 0xffffffc0, RZ, 0xc0, !PT ;  /* 0xffffffc003037812 */ /* 0x000fe200078ec0ff */
[----:B------:R-:W-:Y:S04]  /*5870*/  IMAD.IADD R32, R44, 0x1, -R5 ;  /* 0x000000012c207824 */ /* 0x000fe800078e0a05 */
[----:B------:R-:W-:Y:S01]  /*5880*/  @P1 SHF.L.U32 R2, R108, 0x1f, RZ ;  /* 0x0000001f6c021819 */ /* 0x000fe200000006ff */
[----:B------:R-:W-:Y:S03]  /*5890*/  IMAD.IADD R3, R46, 0x1, R3 ;  /* 0x000000012e037824 */ /* 0x000fe600078e0203 */
[----:B------:R-:W1:Y:S01]  /*58a0*/  @P1 SYNCS.PHASECHK.TRANS64.TRYWAIT P0, [UR43+0xd0], R2 ;  /* 0x0000d002ff0015a7 */ /* 0x000e62000800112b */
[----:B------:R-:W-:Y:S01]  /*58b0*/  IMAD R32, R32, 0x100000, R3 ;  /* 0x0010000020207824 */ /* 0x000fe200078e0203 */
[----:B------:R2:W4:Y:S01]  /*58c0*/  SYNCS.PHASECHK.TRANS64.TRYWAIT P4, [R92+URZ+0x110], R7 ;  /* 0x000110075c0075a7 */ /* 0x00052200080811ff */
[----:B-1----:R-:W-:Y:S01]  /*58d0*/  @P1 PLOP3.LUT P5, PT, P0, PT, PT, 0x8, 0x80 ;  /* 0x000000000080181c */ /* 0x002fe200007ae170 */
[----:B------:R-:W-:Y:S01]  /*58e0*/  @!UPT UIADD3 URZ, UPT, UPT, URZ, URZ, URZ ;  /* 0x000000fffffff290 */ /* 0x000fe2000fffe0ff */
[----:B--2---:R-:W-:Y:S11]  /*58f0*/  @!P1 BRA `(.L_x_95) ;  /* 0x0000000000809947 */ /* 0x004ff60003800000 */
[----:B------:R-:W-:Y:S01]  /*5900*/  ISETP.NE.U32.AND P0, PT, RZ, UR38, PT ;  /* 0x00000026ff007c0c */ /* 0x000fe2000bf05070 */
[----:B------:R-:W-:Y:S01]  /*5910*/  BSSY B0, `(.L_x_96) ;  /* 0x0000012000007945 */ /* 0x000fe20003800000 */
[----:B------:R-:W-:Y:S02]  /*5920*/  ISETP.NE.AND P2, PT, R48, RZ, PT ;  /* 0x000000ff3000720c */ /* 0x000fe40003f45270 */
[----:B------:R-:W-:Y:S02]  /*5930*/  CS2R R54, SRZ ;  /* 0x0000000000367805 */ /* 0x000fe4000001ff00 */
[----:B------:R-:W-:Y:S02]  /*5940*/  ISETP.NE.AND.EX P0, PT, RZ, UR39, PT, P0 ;  /* 0x00000027ff007c0c */ /* 0x000fe4000bf05300 */
[----:B------:R-:W-:Y:S02]  /*5950*/  CS2R R52, SRZ ;  /* 0x0000000000347805 */ /* 0x000fe4000001ff00 */
[----:B------:R-:W-:Y:S02]  /*5960*/  LOP3.LUT P1, RZ, R98, 0xff, RZ, 0xc0, !PT ;  /* 0x000000ff62ff7812 */ /* 0x000fe4000782c0ff */
[----:B------:R-:W-:Y:S02]  /*5970*/  CS2R R58, SRZ ;  /* 0x00000000003a7805 */ /* 0x000fe4000001ff00 */
[----:B------:R-:W-:Y:S02]  /*5980*/  SEL R0, RZ, 0xffffffff, P2 ;  /* 0xffffffffff007807 */ /* 0x000fe40001000000 */
[----:B------:R-:W-:Y:S02]  /*5990*/  CS2R R56, SRZ ;  /* 0x0000000000387805 */ /* 0x000fe4000001ff00 */
[----:B------:R-:W-:Y:S04]  /*59a0*/  SEL R3, RZ, 0xffffffff, P0 ;  /* 0xffffffffff037807 */ /* 0x000fe80000000000 */
[----:B------:R-:W-:Y:S04]  /*59b0*/  @P3 SEL R0, R3, R0, !P1 ;  /* 0x0000000003003207 */ /* 0x000fe80004800000 */
[----:B------:R-:W-:Y:S04]  /*59c0*/  LOP3.LUT R0, R0, 0x1, RZ, 0xc0, !PT ;  /* 0x0000000100007812 */ /* 0x000fe800078ec0ff */
[----:B------:R-:W-:Y:S01]  /*59d0*/  ISETP.NE.U32.AND P0, PT, R0, 0x1, PT ;  /* 0x000000010000780c */ /* 0x000fe20003f05070 */
[----:B------:R-:W-:Y:S01]  /*59e0*/  @!UPT UIADD3 URZ, UPT, UPT, URZ, URZ, URZ ;  /* 0x000000fffffff290 */ /* 0x000fe2000fffe0ff */
[----:B------:R-:W-:Y:S11]  /*59f0*/  @!P5 BRA `(.L_x_97) ;  /* 0x00000000000cd947 */ /* 0x000ff60003800000 */
[----:B------:R-:W-:Y:S04]  /*5a00*/  SHF.L.U32 R3, R108, 0x1f, RZ ;  /* 0x0000001f6c037819 */ /* 0x000fe800000006ff */
[----:B------:R-:W1:Y:S02]  /*5a10*/  SYNCS.PHASECHK.TRANS64.TRYWAIT P1, [UR43+0xd0], R3 ;  /* 0x0000d003ff0075a7 */ /* 0x000e64000802112b */
[----:B-1----:R-:W-:Y:S05]  /*5a20*/  @!P1 BRA `(.L_x_98) ;  /* 0x0000001800489947 */ /* 0x002fea0003800000 */
.L_x_97:
[----:B------:R-:W-:Y:S05]  /*5a30*/  BSYNC B0 ;  /* 0x0000000000007941 */ /* 0x000fea0003800000 */
.L_x_96:
[----:B------:R2:W1:Y:S01]  /*5a40*/  @P0 LDS.128 R52, [R105+UR43+0x200] ;  /* 0x0002002b69340984 */ /* 0x0004620008000c00 */
[----:B------:R-:W-:Y:S01]  /*5a50*/  UIADD3 UR4, UPT, UPT, UR43, 0xd8, URZ ;  /* 0x000000d82b047890 */ /* 0x000fe2000fffe0ff */
[----:B------:R-:W-:Y:S02]  /*5a60*/  LOP3.LUT R108, R108, 0x1, RZ, 0x3c, !PT ;  /* 0x000000016c6c7812 */ /* 0x000fe400078e3cff */
[----:B------:R2:W1:Y:S01]  /*5a70*/  @P0 LDS.128 R56, [R104+0x10] ;  /* 0x0000100068380984 */ /* 0x0004620000000c00 */
[----:B------:R-:W-:Y:S01]  /*5a80*/  UPRMT UR4, UR37, 0x654, UR4 ;  /* 0x0000065425047896 */ /* 0x000fe20008000004 */
[----:B------:R-:W-:Y:S01]  /*5a90*/  @!PT LDS RZ, [RZ] ;  /* 0x00000000fffff984 */ /* 0x000fe20000000800 */
[----:B------:R-:W-:Y:S01]  /*5aa0*/  @!PT LDS RZ, [RZ] ;  /* 0x00000000fffff984 */ /* 0x000fe20000000800 */
[----:B------:R-:W-:Y:S01]  /*5ab0*/  @!PT LDS RZ, [RZ] ;  /* 0x00000000fffff984 */ /* 0x000fe20000000800 */
[----:B------:R-:W-:Y:S01]  /*5ac0*/  @!PT LDS RZ, [RZ] ;  /* 0x00000000fffff984 */ /* 0x000fe20000000800 */
[----:B------:R5:W-:Y:S06]  /*5ad0*/  MEMBAR.ALL.CTA ;  /* 0x0000000000007992 */ /* 0x000bec0000008000 */
[----:B-----5:R-:W5:Y:S02]  /*5ae0*/  FENCE.VIEW.ASYNC.S ;  /* 0x00000000000073c6 */ /* 0x020f640000000000 */
[----:B-----5:R-:W-:Y:S03]  /*5af0*/  SYNCS.ARRIVE.TRANS64.RED.A1T0 RZ, [UR4], RZ ;  /* 0x000000ffffff79a7 */ /* 0x020fe60008100404 */
.L_x_95:
[----:B------:R-:W-:Y:S05]  /*5b00*/  BSYNC B1 ;  /* 0x0000000000017941 */ /* 0x000fea0003800000 */
.L_x_94:
[----:B-1----:R-:W-:Y:S04]  /*5b10*/  SHF.R.U32.HI R3, RZ, 0x15, R32 ;  /* 0x00000015ff037819 */ /* 0x002fe80000011620 */
[----:B------:R-:W-:Y:S01]  /*5b20*/  LOP3.LUT P0, RZ, R3, 0x3, R106, 0x48, !PT ;  /* 0x0000000303ff7812 */ /* 0x000fe2000780486a */
[----:B------:R-:W-:Y:S01]  /*5b30*/  @!UPT UIADD3 URZ, UPT, UPT, URZ, URZ, URZ ;  /* 0x000000fffffff290 */ /* 0x000fe2000fffe0ff */
[----:B----4-:R-:W-:Y:S11]  /*5b40*/  @P4 BRA `(.L_x_99) ;  /* 0x0000000000084947 */ /* 0x010ff60003800000 */
[----:B------:R-:W1:Y:S02]  /*5b50*/  SYNCS.PHASECHK.TRANS64.TRYWAIT P1, [R92+URZ+0x110], R7 ;  /* 0x000110075c0075a7 */ /* 0x000e6400080211ff */
[----:B-1----:R-:W-:Y:S05]  /*5b60*/  @!P1 BRA `(.L_x_100) ;  /* 0x0000001800109947 */ /* 0x002fea0003800000 */
.L_x_99:
[----:B------:R-:W-:Y:S05]  /*5b70*/  @!P0 BRA `(.L_x_101) ;  /* 0x0000000000408947 */ /* 0x000fea0003800000 */
[----:B------:R-:W4:Y:S01]  /*5b80*/  LDCU.64 UR8, c[0x4][0x70] ;  /* 0x01000e00ff0877ac */ /* 0x000f220008000a00 */
[----:B------:R-:W-:Y:S01]  /*5b90*/  MOV R3, 0x0 ;  /* 0x0000000000037802 */ /* 0x000fe20000000f00 */
[----:B------:R-:W-:Y:S02]  /*5ba0*/  HFMA2 R12, -RZ, RZ, 0, 5.9604644775390625e-08 ;  /* 0x00000001ff0c7431 */ /* 0x000fe400000001ff */
[----:B------:R-:W-:Y:S02]  /*5bb0*/  IMAD.MOV.U32 R8, RZ, RZ, 0x192 ;  /* 0x00000192ff087424 */ /* 0x000fe400078e00ff */
[----:B------:R-:W-:Y:S01]  /*5bc0*/  IMAD.MOV.U32 R13, RZ, RZ, RZ ;  /* 0x000000ffff0d7224 */ /* 0x000fe200078e00ff */
[----:B------:R-:W1:Y:S01]  /*5bd0*/  LDCU.64 UR6, c[0x4][0x78] ;  /* 0x01000f00ff0677ac */ /* 0x000e620008000a00 */
[----:B------:R-:W2:Y:S01]  /*5be0*/  LDC.64 R2, c[0x4][R3] ;  /* 0x0100000003027b82 */ /* 0x000ea20000000a00 */
[----:B------:R-:W5:Y:S01]  /*5bf0*/  LDCU.64 UR4, c[0x4][0x10] ;  /* 0x01000200ff0477ac */ /* 0x000f620008000a00 */
[----:B----4-:R-:W-:Y:S01]  /*5c00*/  MOV R5, UR9 ;  /* 0x0000000900057c02 */ /* 0x010fe20008000f00 */
[----:B------:R-:W-:Y:S01]  /*5c10*/  IMAD.U32 R4, RZ, RZ, UR8 ;  /* 0x00000008ff047e24 */ /* 0x000fe2000f8e00ff */
[----:B-1----:R-:W-:Y:S01]  /*5c20*/  MOV R7, UR7 ;  /* 0x0000000700077c02 */ /* 0x002fe20008000f00 */
[----:B------:R-:W-:Y:S01]  /*5c30*/  IMAD.U32 R6, RZ, RZ, UR6 ;  /* 0x00000006ff067e24 */ /* 0x000fe2000f8e00ff */
[----:B-----5:R-:W-:Y:S01]  /*5c40*/  MOV R11, UR5 ;  /* 0x00000005000b7c02 */ /* 0x020fe20008000f00 */
[----:B------:R-:W-:Y:S02]  /*5c50*/  IMAD.U32 R10, RZ, RZ, UR4 ;  /* 0x00000004ff0a7e24 */ /* 0x000fe4000f8e00ff */
[----:B------:R-:W-:Y:S07]  /*5c60*/  LEPC R20, `(.L_x_101) ;  /* 0x000000001014794e */ /* 0x000fee0000000000 */
[----:B--23--:R-:W-:Y:S05]  /*5c70*/  CALL.ABS.NOINC R2 ;  /* 0x0000000002007343 */ /* 0x00cfea0003c00000 */
.L_x_101:
[----:B------:R-:W-:Y:S01]  /*5c80*/  LOP3.LUT P0, RZ, R103, 0x60, RZ, 0xc0, !PT ;  /* 0x0000006067ff7812 */ /* 0x000fe2000780c0ff */
[----:B------:R-:W-:Y:S05]  /*5c90*/  WARPSYNC.ALL ;  /* 0x0000000000007948 */ /* 0x000fea0003800000 */
[----:B------:R-:W-:Y:S01]  /*5ca0*/  IMAD.SHL.U32 R78, R53, 0x100, RZ ;  /* 0x00000100354e7824 */ /* 0x000fe200078e00ff */
[----:B------:R-:W-:Y:S01]  /*5cb0*/  R2UR UR4, R32 ;  /* 0x00000000200472ca */ /* 0x000fe200000e0000 */
[----:B------:R-:W-:Y:S01]  /*5cc0*/  IMAD.SHL.U32 R72, R55, 0x100, RZ ;  /* 0x0000010037487824 */ /* 0x000fe200078e00ff */
[C---:B------:R-:W-:Y:S01]  /*5cd0*/  SHF.L.U32 R50, R52.reuse, 0x10, RZ ;  /* 0x0000001034327819 */ /* 0x040fe200000006ff */
[----:B------:R-:W-:Y:S01]  /*5ce0*/  IMAD.SHL.U32 R66, R57, 0x100, RZ ;  /* 0x0000010039427824 */ /* 0x000fe200078e00ff */
[C---:B------:R-:W-:Y:S01]  /*5cf0*/  PRMT R49, R52.reuse, 0x8880, RZ ;  /* 0x0000888034317816 */ /* 0x040fe200000000ff */
[----:B------:R-:W-:Y:S01]  /*5d00*/  IMAD.SHL.U32 R60, R59, 0x100, RZ ;  /* 0x000001003b3c7824 */ /* 0x000fe200078e00ff */
[----:B------:R-:W-:Y:S01]  /*5d10*/  SHF.L.U32 R51, R52, 0x8, RZ ;  /* 0x0000000834337819 */ /* 0x000fe200000006ff */
[----:B------:R-:W-:Y:S01]  /*5d20*/  BSSY.RECONVERGENT B0, `(.L_x_102) ;  /* 0x00000a0000007945 */ /* 0x000fe20003800200 */
[----:B------:R-:W-:Y:S02]  /*5d30*/  SHF.R.S32.HI R50, RZ, 0x18, R50 ;  /* 0x00000018ff327819 */ /* 0x000fe40000011432 */
[C---:B------:R-:W-:Y:S02]  /*5d40*/  PRMT R80, R53.reuse, 0x8880, RZ ;  /* 0x0000888035507816 */ /* 0x040fe400000000ff */
[----:B------:R-:W-:Y:S01]  /*5d50*/  SHF.R.S32.HI R51, RZ, 0x18, R51 ;  /* 0x00000018ff337819 */ /* 0x000fe20000011433 */
[----:B-1----:R-:W-:Y:S01]  /*5d60*/  LDTM.16dp32bit_t0_t15.x32 R4, tmem[UR4] ;  /* 0x00000004000479ee */ /* 0x002fe20008a80000 */
[----:B------:R-:W3:Y:S01]  /*5d70*/  LDTM.16dp32bit_t16_t31.x32 R4, tmem[UR4+0x20] ;  /* 0x00002004000479ee */ /* 0x000ee20008aa0000 */
[----:B------:R-:W-:Y:S01]  /*5d80*/  NOP ;  /* 0x0000000000007918 */ /* 0x000fe20000000000 */
[----:B------:R-:W-:Y:S02]  /*5d90*/  R2UR UR5, R92 ;  /* 0x000000005c0572ca */ /* 0x000fe400000e0000 */
[----:B------:R-:W-:Y:S02]  /*5da0*/  SHF.R.S32.HI R52, RZ, 0x18, R52 ;  /* 0x00000018ff347819 */ /* 0x000fe40000011434 */
[----:B------:R-:W-:Y:S02]  /*5db0*/  SHF.L.U32 R79, R53, 0x10, RZ ;  /* 0x00000010354f7819 */ /* 0x000fe400000006ff */
[C---:B------:R-:W-:Y:S02]  /*5dc0*/  PRMT R77, R54.reuse, 0x8880, RZ ;  /* 0x00008880364d7816 */ /* 0x040fe400000000ff */
[----:B------:R-:W-:Y:S02]  /*5dd0*/  SHF.R.S32.HI R53, RZ, 0x18, R53 ;  /* 0x00000018ff357819 */ /* 0x000fe40000011435 */
[----:B------:R-:W-:Y:S02]  /*5de0*/  SHF.L.U32 R76, R54, 0x10, RZ ;  /* 0x00000010364c7819 */ /* 0x000fe400000006ff */
[C---:B------:R-:W-:Y:S01]  /*5df0*/  PRMT R74, R55.reuse, 0x8880, RZ ;  /* 0x00008880374a7816 */ /* 0x040fe200000000ff */
[----:B------:R-:W-:Y:S01]  /*5e00*/  UIADD3 UR5, UPT, UPT, UR5, 0x130, URZ ;  /* 0x0000013005057890 */ /* 0x000fe2000fffe0ff */
[----:B------:R-:W-:Y:S02]  /*5e10*/  SHF.L.U32 R73, R55, 0x10, RZ ;  /* 0x0000001037497819 */ /* 0x000fe400000006ff */
[C---:B------:R-:W-:Y:S01]  /*5e20*/  PRMT R71, R56.reuse, 0x8880, RZ ;  /* 0x0000888038477816 */ /* 0x040fe200000000ff */
[----:B------:R-:W-:Y:S01]  /*5e30*/  UPRMT UR5, UR37, 0x654, UR5 ;  /* 0x0000065425057896 */ /* 0x000fe20008000005 */
[----:B------:R-:W-:Y:S02]  /*5e40*/  SHF.R.S32.HI R55, RZ, 0x18, R55 ;  /* 0x00000018ff377819 */ /* 0x000fe40000011437 */
[----:B------:R-:W-:Y:S01]  /*5e50*/  SHF.L.U32 R70, R56, 0x10, RZ ;  /* 0x0000001038467819 */ /* 0x000fe200000006ff */
[----:B---3--:R-:W-:Y:S01]  /*5e60*/  IMAD R4, R47, R4, RZ ;  /* 0x000000042f047224 */ /* 0x008fe200078e02ff */
[----:B------:R-:W-:Y:S01]  /*5e70*/  PRMT R68, R57, 0x8880, RZ ;  /* 0x0000888039447816 */ /* 0x000fe200000000ff */
[----:B------:R-:W-:Y:S01]  /*5e80*/  IMAD R5, R47, R5, RZ ;  /* 0x000000052f057224 */ /* 0x000fe200078e02ff */
[----:B------:R-:W-:Y:S01]  /*5e90*/  SHF.L.U32 R67, R57, 0x10, RZ ;  /* 0x0000001039437819 */ /* 0x000fe200000006ff */
[----:B------:R-:W-:Y:S01]  /*5ea0*/  IMAD R6, R47, R6, RZ ;  /* 0x000000062f067224 */ /* 0x000fe200078e02ff */
[----:B------:R-:W-:Y:S01]  /*5eb0*/  SYNCS.ARRIVE.TRANS64.RED.A1T0 RZ, [UR5], RZ ;  /* 0x000000ffffff79a7 */ /* 0x000fe20008100405 */
[----:B------:R-:W-:Y:S01]  /*5ec0*/  IMAD R4, R49, R48, R4 ;  /* 0x0000003031047224 */ /* 0x000fe200078e0204 */
[----:B------:R-:W-:Y:S01]  /*5ed0*/  MOV R49, R80 ;  /* 0x0000005000317202 */ /* 0x000fe20000000f00 */
[----:B------:R-:W-:Y:S01]  /*5ee0*/  IMAD R7, R47, R7, RZ ;  /* 0x000000072f077224 */ /* 0x000fe200078e02ff */
[----:B------:R-:W-:Y:S01]  /*5ef0*/  PRMT R65, R58, 0x8880, RZ ;  /* 0x000088803a417816 */ /* 0x000fe200000000ff */
[-C--:B------:R-:W-:Y:S01]  /*5f00*/  IMAD R5, R50, R48.reuse, R5 ;  /* 0x0000003032057224 */ /* 0x080fe200078e0205 */
[----:B------:R-:W-:Y:S01]  /*5f10*/  SHF.R.S32.HI R50, RZ, 0x18, R79 ;  /* 0x00000018ff327819 */ /* 0x000fe2000001144f */
[----:B------:R-:W-:Y:S01]  /*5f20*/  IMAD R6, R51, R48, R6 ;  /* 0x0000003033067224 */ /* 0x000fe200078e0206 */
[----:B------:R-:W-:Y:S01]  /*5f30*/  SHF.R.S32.HI R51, RZ, 0x18, R78 ;  /* 0x00000018ff337819 */ /* 0x000fe2000001144e */
[C---:B------:R-:W-:Y:S01]  /*5f40*/  IMAD R8, R47.reuse, R8, RZ ;  /* 0x000000082f087224 */ /* 0x040fe200078e02ff */
[----:B------:R-:W-:Y:S01]  /*5f50*/  SHF.R.S32.HI R57, RZ, 0x18, R57 ;  /* 0x00000018ff397819 */ /* 0x000fe20000011439 */
[----:B------:R-:W-:Y:S01]  /*5f60*/  IMAD R7, R52, R48, R7 ;  /* 0x0000003034077224 */ /* 0x000fe200078e0207 */
[----:B------:R-:W-:Y:S01]  /*5f70*/  SHF.L.U32 R64, R58, 0x10, RZ ;  /* 0x000000103a407819 */ /* 0x000fe200000006ff */
[----:B------:R-:W-:Y:S01]  /*5f80*/  IMAD R9, R47, R9, RZ ;  /* 0x000000092f097224 */ /* 0x000fe200078e02ff */
[----:B------:R-:W-:Y:S01]  /*5f90*/  PRMT R62, R59, 0x8880, RZ ;  /* 0x000088803b3e7816 */ /* 0x000fe200000000ff */
[----:B------:R-:W-:Y:S01]  /*5fa0*/  IMAD R10, R47, R10, RZ ;  /* 0x0000000a2f0a7224 */ /* 0x000fe200078e02ff */
[----:B------:R-:W-:Y:S01]  /*5fb0*/  I2IP.S8.S32.SAT R92, R7, R6, RZ ;  /* 0x00000006075c7239 */ /* 0x000fe200000014ff */
[----:B------:R-:W-:Y:S01]  /*5fc0*/  IMAD R8, R49, R48, R8 ;  /* 0x0000003031087224 */ /* 0x000fe200078e0208 */
[----:B------:R-:W-:Y:S01]  /*5fd0*/  MOV R49, R77 ;  /* 0x0000004d00317202 */ /* 0x000fe20000000f00 */
[----:B------:R-:W-:Y:S01]  /*5fe0*/  IMAD R11, R47, R11, RZ ;  /* 0x0000000b2f0b7224 */ /* 0x000fe200078e02ff */
[----:B------:R-:W-:Y:S01]  /*5ff0*/  I2IP.S8.S32.SAT R92, R5, R4, R92 ;  /* 0x00000004055c7239 */ /* 0x000fe2000000145c */
[-C--:B------:R-:W-:Y:S01]  /*6000*/  IMAD R9, R50, R48.reuse, R9 ;  /* 0x0000003032097224 */ /* 0x080fe200078e0209 */
[----:B------:R-:W-:Y:S01]  /*6010*/  SHF.R.S32.HI R50, RZ, 0x18, R76 ;  /* 0x00000018ff327819 */ /* 0x000fe2000001144c */
[----:B------:R-:W-:Y:S01]  /*6020*/  IMAD R10, R51, R48, R10 ;  /* 0x00000030330a7224 */ /* 0x000fe200078e020a */
[----:B------:R-:W-:Y:S01]  /*6030*/  MOV R51, R74 ;  /* 0x0000004a00337202 */ /* 0x000fe20000000f00 */
[----:B------:R-:W-:Y:S01]  /*6040*/  IMAD R12, R47, R12, RZ ;  /* 0x0000000c2f0c7224 */ /* 0x000fe200078e02ff */
[----:B------:R-:W-:Y:S01]  /*6050*/  SHF.L.U32 R75, R54, 0x8, RZ ;  /* 0x00000008364b7819 */ /* 0x000fe200000006ff */
[-C--:B------:R-:W-:Y:S01]  /*6060*/  IMAD R11, R53, R48.reuse, R11 ;  /* 0x00000030350b7224 */ /* 0x080fe200078e020b */
[----:B------:R-:W-:Y:S01]  /*6070*/  SHF.R.S32.HI R54, RZ, 0x18, R54 ;  /* 0x00000018ff367819 */ /* 0x000fe20000011436 */
[----:B------:R-:W-:Y:S01]  /*6080*/  IMAD R13, R47, R13, RZ ;  /* 0x0000000d2f0d7224 */ /* 0x000fe200078e02ff */
[----:B------:R-:W-:Y:S01]  /*6090*/  SHF.R.S32.HI R53, RZ, 0x18, R72 ;  /* 0x00000018ff357819 */ /* 0x000fe20000011448 */
[----:B------:R-:W-:Y:S01]  /*60a0*/  IMAD R12, R49, R48, R12 ;  /* 0x00000030310c7224 */ /* 0x000fe200078e020c */
[----:B------:R-:W-:Y:S01]  /*60b0*/  SHF.R.S32.HI R49, RZ, 0x18, R75 ;  /* 0x00000018ff317819 */ /* 0x000fe2000001144b */
[----:B------:R-:W-:Y:S01]  /*60c0*/  IMAD R14, R47, R14, RZ ;  /* 0x0000000e2f0e7224 */ /* 0x000fe200078e02ff */
[----:B------:R-:W-:Y:S01]  /*60d0*/  I2IP.S8.S32.SAT R93, R11, R10, RZ ;  /* 0x0000000a0b5d7239 */ /* 0x000fe200000014ff */
[----:B------:R-:W-:Y:S01]  /*60e0*/  IMAD R15, R47, R15, RZ ;  /* 0x0000000f2f0f7224 */ /* 0x000fe200078e02ff */
[----:B------:R-:W-:Y:S01]  /*60f0*/  SHF.L.U32 R61, R59, 0x10, RZ ;  /* 0x000000103b3d7819 */ /* 0x000fe200000006ff */
[----:B------:R-:W-:Y:S01]  /*6100*/  IMAD R13, R50, R48, R13 ;  /* 0x00000030320d7224 */ /* 0x000fe200078e020d */
[----:B------:R-:W-:Y:S01]  /*6110*/  I2IP.S8.S32.SAT R93, R9, R8, R93 ;  /* 0x00000008095d7239 */ /* 0x000fe2000000145d */
[----:B------:R-:W-:Y:S01]  /*6120*/  IMAD R16, R47, R16, RZ ;  /* 0x000000102f107224 */ /* 0x000fe200078e02ff */
[----:B------:R-:W-:Y:S01]  /*6130*/  SHF.R.S32.HI R50, RZ, 0x18, R73 ;  /* 0x00000018ff327819 */ /* 0x000fe20000011449 */
[-C--:B------:R-:W-:Y:S01]  /*6140*/  IMAD R14, R49, R48.reuse, R14 ;  /* 0x00000030310e7224 */ /* 0x080fe200078e020e */
[----:B------:R-:W-:Y:S01]  /*6150*/  SHF.R.S32.HI R59, RZ, 0x18, R59 ;  /* 0x00000018ff3b7819 */ /* 0x000fe2000001143b */
[C---:B------:R-:W-:Y:S01]  /*6160*/  IMAD R17, R47.reuse, R17, RZ ;  /* 0x000000112f117224 */ /* 0x040fe200078e02ff */
[----:B------:R-:W-:Y:S01]  /*6170*/  SHF.L.U32 R69, R56, 0x8, RZ ;  /* 0x0000000838457819 */ /* 0x000fe200000006ff */
[----:B------:R-:W-:Y:S01]  /*6180*/  IMAD R15, R54, R48, R15 ;  /* 0x00000030360f7224 */ /* 0x000fe200078e020f */
[----:B------:R-:W-:Y:S01]  /*6190*/  SHF.R.S32.HI R56, RZ, 0x18, R56 ;  /* 0x00000018ff387819 */ /* 0x000fe20000011438 */
[----:B------:R-:W-:Y:S01]  /*61a0*/  IMAD R18, R47, R18, RZ ;  /* 0x000000122f127224 */ /* 0x000fe200078e02ff */
[----:B------:R-:W-:Y:S01]  /*61b0*/  SHF.L.U32 R63, R58, 0x8, RZ ;  /* 0x000000083a3f7819 */ /* 0x000fe200000006ff */
[----:B------:R-:W-:Y:S01]  /*61c0*/  IMAD R16, R51, R48, R16 ;  /* 0x0000003033107224 */ /* 0x000fe200078e0210 */
[----:B------:R-:W-:Y:S01]  /*61d0*/  I2IP.S8.S32.SAT R94, R15, R14, RZ ;  /* 0x0000000e0f5e7239 */ /* 0x000fe200000014ff */
[----:B------:R-:W-:Y:S01]  /*61e0*/  IMAD R19, R47, R19, RZ ;  /* 0x000000132f137224 */ /* 0x000fe200078e02ff */
[----:B------:R-:W-:Y:S01]  /*61f0*/  SHF.R.S32.HI R51, RZ, 0x18, R70 ;  /* 0x00000018ff337819 */ /* 0x000fe20000011446 */
[----:B------:R-:W-:Y:S01]  /*6200*/  IMAD R17, R50, R48, R17 ;  /* 0x0000003032117224 */ /* 0x000fe200078e0211 */
[----:B------:R-:W-:Y:S01]  /*6210*/  I2IP.S8.S32.SAT R94, R13, R12, R94 ;  /* 0x0000000c0d5e7239 */ /* 0x000fe2000000145e */
[----:B------:R-:W-:Y:S01]  /*6220*/  IMAD R0, R47, R20, RZ ;  /* 0x000000142f007224 */ /* 0x000fe200078e02ff */
[----:B------:R-:W-:Y:S01]  /*6230*/  SHF.R.S32.HI R50, RZ, 0x18, R69 ;  /* 0x00000018ff327819 */ /* 0x000fe20000011445 */
[-C--:B------:R-:W-:Y:S01]  /*6240*/  IMAD R18, R53, R48.reuse, R18 ;  /* 0x0000003035127224 */ /* 0x080fe200078e0212 */
[----:B------:R-:W-:Y:S01]  /*6250*/  SHF.R.S32.HI R58, RZ, 0x18, R58 ;  /* 0x00000018ff3a7819 */ /* 0x000fe2000001143a */
[----:B------:R-:W-:Y:S01]  /*6260*/  IMAD.MOV.U32 R49, RZ, RZ, R71 ;  /* 0x000000ffff317224 */ /* 0x000fe200078e0047 */
[----:B------:R-:W-:Y:S01]  /*6270*/  SHF.R.S32.HI R53, RZ, 0x18, R60 ;  /* 0x00000018ff357819 */ /* 0x000fe2000001143c */
[----:B------:R-:W-:Y:S02]  /*6280*/  IMAD R2, R47, R21, RZ ;  /* 0x000000152f027224 */ /* 0x000fe400078e02ff */
[----:B------:R-:W-:Y:S02]  /*6290*/  IMAD R19, R55, R48, R19 ;  /* 0x0000003037137224 */ /* 0x000fe400078e0213 */
[----:B------:R-:W-:Y:S02]  /*62a0*/  IMAD R3, R47, R22, RZ ;  /* 0x000000162f037224 */ /* 0x000fe400078e02ff */
[----:B------:R-:W-:Y:S01]  /*62b0*/  IMAD R0, R49, R48, R0 ;  /* 0x0000003031007224 */ /* 0x000fe200078e0200 */
[----:B------:R-:W-:Y:S01]  /*62c0*/  I2IP.S8.S32.SAT R95, R19, R18, RZ ;  /* 0x00000012135f7239 */ /* 0x000fe200000014ff */
[----:B------:R-:W-:Y:S01]  /*62d0*/  IMAD R23, R47, R23, RZ ;  /* 0x000000172f177224 */ /* 0x000fe200078e02ff */
[----:B------:R-:W-:Y:S01]  /*62e0*/  MOV R49, R68 ;  /* 0x0000004400317202 */ /* 0x000fe20000000f00 */
[----:B------:R-:W-:Y:S01]  /*62f0*/  IMAD R2, R51, R48, R2 ;  /* 0x0000003033027224 */ /* 0x000fe200078e0202 */
[----:B------:R-:W-:Y:S01]  /*6300*/  I2IP.S8.S32.SAT R95, R17, R16, R95 ;  /* 0x00000010115f7239 */ /* 0x000fe2000000145f */
[C---:B------:R-:W-:Y:S01]  /*6310*/  IMAD R20, R47.reuse, R24, RZ ;  /* 0x000000182f147224 */ /* 0x040fe200078e02ff */
[----:B------:R-:W-:Y:S01]  /*6320*/  SHF.R.S32.HI R51, RZ, 0x18, R66 ;  /* 0x00000018ff337819 */ /* 0x000fe20000011442 */
[-C--:B------:R-:W-:Y:S01]  /*6330*/  IMAD R3, R50, R48.reuse, R3 ;  /* 0x0000003032037224 */ /* 0x080fe200078e0203 */
[----:B------:R-:W-:Y:S01]  /*6340*/  SHF.R.S32.HI R50, RZ, 0x18, R67 ;  /* 0x00000018ff327819 */ /* 0x000fe20000011443 */
[C---:B------:R-:W-:Y:S01]  /*6350*/  IMAD R21, R47.reuse, R25, RZ ;  /* 0x000000192f157224 */ /* 0x040fe200078e02ff */
[----:B------:R1:W-:Y:S01]  /*6360*/  STS.128 [R105+UR43+0x1200], R92 ;  /* 0x0012005c69007988 */ /* 0x0003e20008000c2b */
[----:B------:R-:W-:Y:S02]  /*6370*/  IMAD R23, R56, R48, R23 ;  /* 0x0000003038177224 */ /* 0x000fe400078e0217 */
[----:B------:R-:W-:Y:S02]  /*6380*/  IMAD R22, R47, R26, RZ ;  /* 0x0000001a2f167224 */ /* 0x000fe400078e02ff */
[-C--:B------:R-:W-:Y:S01]  /*6390*/  IMAD R20, R49, R48.reuse, R20 ;  /* 0x0000003031147224 */ /* 0x080fe200078e0214 */
[----:B------:R-:W-:Y:S01]  /*63a0*/  I2IP.S8.S32.SAT R115, R23, R3, RZ ;  /* 0x0000000317737239 */ /* 0x000fe200000014ff */
[C---:B------:R-:W-:Y:S01]  /*63b0*/  IMAD R27, R47.reuse, R27, RZ ;  /* 0x0000001b2f1b7224 */ /* 0x040fe200078e02ff */
[----:B------:R-:W-:Y:S01]  /*63c0*/  MOV R49, R65 ;  /* 0x0000004100317202 */ /* 0x000fe20000000f00 */
[----:B------:R-:W-:Y:S01]  /*63d0*/  IMAD R21, R50, R48, R21 ;  /* 0x0000003032157224 */ /* 0x000fe200078e0215 */
[----:B------:R-:W-:Y:S01]  /*63e0*/  I2IP.S8.S32.SAT R116, R2, R0, R115 ;  /* 0x0000000002747239 */ /* 0x000fe20000001473 */
[----:B------:R-:W-:Y:S01]  /*63f0*/  IMAD R24, R47, R28, RZ ;  /* 0x0000001c2f187224 */ /* 0x000fe200078e02ff */
[----:B------:R-:W-:Y:S01]  /*6400*/  SHF.R.S32.HI R50, RZ, 0x18, R64 ;  /* 0x00000018ff327819 */ /* 0x000fe20000011440 */
[----:B------:R-:W-:Y:S01]  /*6410*/  IMAD R22, R51, R48, R22 ;  /* 0x0000003033167224 */ /* 0x000fe200078e0216 */
[----:B------:R-:W-:Y:S01]  /*6420*/  MOV R51, R62 ;  /* 0x0000003e00337202 */ /* 0x000fe20000000f00 */
[-C--:B------:R-:W-:Y:S02]  /*6430*/  IMAD R27, R57, R48.reuse, R27 ;  /* 0x00000030391b7224 */ /* 0x080fe400078e021b */
[----:B------:R-:W-:Y:S02]  /*6440*/  IMAD R25, R47, R29, RZ ;  /* 0x0000001d2f197224 */ /* 0x000fe400078e02ff */
[----:B------:R-:W-:Y:S01]  /*6450*/  IMAD R24, R49, R48, R24 ;  /* 0x0000003031187224 */ /* 0x000fe200078e0218 */
[----:B------:R-:W-:Y:S01]  /*6460*/  SHF.R.S32.HI R49, RZ, 0x18, R63 ;  /* 0x00000018ff317819 */ /* 0x000fe2000001143f */
[----:B------:R-:W-:Y:S01]  /*6470*/  IMAD R26, R47, R30, RZ ;  /* 0x0000001e2f1a7224 */ /* 0x000fe200078e02ff */
[----:B------:R-:W-:Y:S01]  /*6480*/  I2IP.S8.S32.SAT R117, R27, R22, RZ ;  /* 0x000000161b757239 */ /* 0x000fe200000014ff */
[C---:B------:R-:W-:Y:S02]  /*6490*/  IMAD R31, R47.reuse, R31, RZ ;  /* 0x0000001f2f1f7224 */ /* 0x040fe400078e02ff */
[----:B------:R-:W-:Y:S01]  /*64a0*/  IMAD R25, R50, R48, R25 ;  /* 0x0000003032197224 */ /* 0x000fe200078e0219 */
[----:B------:R-:W-:Y:S01]  /*64b0*/  SHF.R.S32.HI R50, RZ, 0x18, R61 ;  /* 0x00000018ff327819 */ /* 0x000fe2000001143d */
[----:B------:R-:W-:Y:S01]  /*64c0*/  IMAD R28, R47, R32, RZ ;  /* 0x000000202f1c7224 */ /* 0x000fe200078e02ff */
[----:B------:R-:W-:Y:S01]  /*64d0*/  I2IP.S8.S32.SAT R117, R21, R20, R117 ;  /* 0x0000001415757239 */ /* 0x000fe20000001475 */
[-C--:B------:R-:W-:Y:S02]  /*64e0*/  IMAD R26, R49, R48.reuse, R26 ;  /* 0x00000030311a7224 */ /* 0x080fe400078e021a */
[----:B------:R-:W-:Y:S02]  /*64f0*/  IMAD R29, R47, R33, RZ ;  /* 0x000000212f1d7224 */ /* 0x000fe400078e02ff */
[-C--:B------:R-:W-:Y:S02]  /*6500*/  IMAD R31, R58, R48.reuse, R31 ;  /* 0x000000303a1f7224 */ /* 0x080fe400078e021f */
[----:B------:R-:W-:Y:S02]  /*6510*/  IMAD R28, R51, R48, R28 ;  /* 0x00000030331c7224 */ /* 0x000fe400078e021c */
[----:B------:R-:W-:Y:S01]  /*6520*/  IMAD R30, R47, R34, RZ ;  /* 0x000000222f1e7224 */ /* 0x000fe200078e02ff */
[----:B------:R-:W-:Y:S01]  /*6530*/  I2IP.S8.S32.SAT R114, R31, R26, RZ ;  /* 0x0000001a1f727239 */ /* 0x000fe200000014ff */
[----:B------:R-:W-:Y:S02]  /*6540*/  IMAD R29, R50, R48, R29 ;  /* 0x00000030321d7224 */ /* 0x000fe400078e021d */
[----:B------:R-:W-:Y:S01]  /*6550*/  IMAD R35, R47, R35, RZ ;  /* 0x000000232f237224 */ /* 0x000fe200078e02ff */
[----:B------:R-:W-:Y:S01]  /*6560*/  I2IP.S8.S32.SAT R118, R25, R24, R114 ;  /* 0x0000001819767239 */ /* 0x000fe20000001472 */
[-C--:B------:R-:W-:Y:S01]  /*6570*/  IMAD R30, R53, R48.reuse, R30 ;  /* 0x00000030351e7224 */ /* 0x080fe200078e021e */
[----:B------:R-:W-:Y:S01]  /*6580*/  IADD3 R114, PT, PT, R44, 0x1, RZ ;  /* 0x000000012c727810 */ /* 0x000fe20007ffe0ff */
[----:B------:R-:W-:Y:S05]  /*6590*/  IMAD R35, R59, R48, R35 ;  /* 0x000000303b237224 */ /* 0x000fea00078e0223 */
[----:B------:R-:W-:Y:S04]  /*65a0*/  I2IP.S8.S32.SAT R120, R35, R30, RZ ;  /* 0x0000001e23787239 */ /* 0x000fe800000014ff */
[----:B------:R-:W-:Y:S05]  /*65b0*/  I2IP.S8.S32.SAT R119, R29, R28, R120 ;  /* 0x0000001c1d777239 */ /* 0x000fea0000001478 */
[----:B------:R1:W-:Y:S01]  /*65c0*/  STS.128 [R104+0x1010], R116 ;  /* 0x0010107468007388 */ /* 0x0003e20000000c00 */
[----:B------:R-:W-:Y:S01]  /*65d0*/  @!PT LDS RZ, [RZ] ;  /* 0x00000000fffff984 */ /* 0x000fe20000000800 */
[----:B------:R-:W-:Y:S01]  /*65e0*/  @!PT LDS RZ, [RZ] ;  /* 0x00000000fffff984 */ /* 0x000fe20000000800 */
[----:B------:R-:W-:Y:S01]  /*65f0*/  @!PT LDS RZ, [RZ] ;  /* 0x00000000fffff984 */ /* 0x000fe20000000800 */
[----:B------:R-:W-:Y:S01]  /*6600*/  @!PT LDS RZ, [RZ] ;  /* 0x00000000fffff984 */ /* 0x000fe20000000800 */
[----:B------:R3:W-:Y:S07]  /*6610*/  MEMBAR.ALL.CTA ;  /* 0x0000000000007992 */ /* 0x0007ee0000008000 */
[----:B---3--:R-:W3:Y:S02]  /*6620*/  FENCE.VIEW.ASYNC.S ;  /* 0x00000000000073c6 */ /* 0x008ee40000000000 */
[----:B---3--:R-:W-:Y:S06]  /*6630*/  BAR.SYNC.DEFER_BLOCKING 0x1, 0x80 ;  /* 0x0042000000007b1d */ /* 0x008fec0000010000 */
[----:B------:R-:W-:Y:S05]  /*6640*/  @P0 BRA `(.L_x_103) ;  /* 0x0000000000340947 */ /* 0x000fea0003800000 */
[----:B------:R-:W-:Y:S01]  /*6650*/  UIADD3 UR12, UPT, UPT, UR43, 0x1200, URZ ;  /* 0x000012002b0c7890 */ /* 0x000fe2000fffe0ff */
[----:B------:R-:W-:Y:S01]  /*6660*/  R2UR UR9, R97 ;  /* 0x00000000610972ca */ /* 0x000fe200000e0000 */
[----:B------:R-:W-:Y:S01]  /*6670*/  UIADD3 UR10, UP0, UPT, UR46, 0x680, URZ ;  /* 0x000006802e0a7890 */ /* 0x000fe2000ff1e0ff */
[----:B------:R-:W-:Y:S01]  /*6680*/  R2UR UR8, R99 ;  /* 0x00000000630872ca */ /* 0x000fe200000e0000 */
[----:B------:R-:W-:Y:S02]  /*6690*/  UMOV UR7, UR36 ;  /* 0x0000002400077c82 */ /* 0x000fe40008000000 */
[----:B------:R-:W-:Y:S01]  /*66a0*/  IMAD.U32 R111, RZ, RZ, UR12 ;  /* 0x0000000cff6f7e24 */ /* 0x000fe2000f8e00ff */
[----:B------:R-:W-:Y:S04]  /*66b0*/  UIADD3.X UR11, UPT, UPT, URZ, UR47, URZ, UP0, !UPT ;  /* 0x0000002fff0b7290 */ /* 0x000fe800087fe4ff */
[----:B------:R-:W-:Y:S03]  /*66c0*/  R2UR UR4, R111 ;  /* 0x000000006f0472ca */ /* 0x000fe600000e0000 */
[----:B------:R-:W-:Y:S02]  /*66d0*/  USHF.L.U32 UR5, UR9, 0x6, URZ ;  /* 0x0000000609057899 */ /* 0x000fe400080006ff */
[----:B------:R-:W-:Y:S09]  /*66e0*/  USHF.L.U32 UR6, UR8, 0x6, URZ ;  /* 0x0000000608067899 */ /* 0x000ff200080006ff */
[----:B------:R3:W-:Y:S01]  /*66f0*/  UTMASTG.3D [UR4], [UR10] ;  /* 0x000000040a0073b5 */ /* 0x0007e20008010000 */
[----:B------:R0:W-:Y:S01]  /*6700*/  UTMACMDFLUSH ;  /* 0x00000000000079b7 */ /* 0x0001e20000000000 */
[----:B---3--:R-:W-:Y:S04]  /*6710*/  DEPBAR.LE SB0, 0x0 ;  /* 0x000080000000791a */ /* 0x008fe80000000000 */
.L_x_103:
[----:B------:R-:W-:Y:S05]  /*6720*/  BSYNC.RECONVERGENT B0 ;  /* 0x0000000000007941 */ /* 0x000fea0003800200 */
.L_x_102:
[----:B------:R-:W-:Y:S01]  /*6730*/  BAR.SYNC.DEFER_BLOCKING 0x1, 0x80 ;  /* 0x0042000000007b1d */ /* 0x000fe20000010000 */
[----:B------:R-:W-:Y:S01]  /*6740*/  ISETP.NE.AND P2, PT, R112, RZ, PT ;  /* 0x000000ff7000720c */ /* 0x000fe20003f45270 */
[----:B------:R-:W-:Y:S01]  /*6750*/  IMAD.IADD R97, R43, 0x1, R81 ;  /* 0x000000012b617824 */ /* 0x000fe200078e0251 */
[----:B------:R-:W-:Y:S01]  /*6760*/  ISETP.NE.AND P0, PT, R113, 0x2, PT ;  /* 0x000000027100780c */ /* 0x000fe20003f05270 */
[----:B------:R-:W-:Y:S01]  /*6770*/  IMAD.IADD R99, R45, 0x1, R96 ;  /* 0x000000012d637824 */ /* 0x000fe200078e0260 */
[----:B------:R-:W-:Y:S02]  /*6780*/  ISETP.NE.AND P1, PT, R114, 0x4, PT ;  /* 0x000000047200780c */ /* 0x000fe40003f25270 */
[----:B------:R-:W-:Y:S02]  /*6790*/  SEL R0, RZ, 0x1, P0 ;  /* 0x00000001ff007807 */ /* 0x000fe40000000000 */
[----:B------:R-:W-:Y:S02]  /*67a0*/  SEL R3, RZ, 0x1, P1 ;  /* 0x00000001ff037807 */ /* 0x000fe40000800000 */
[----:B------:R-:W-:Y:S02]  /*67b0*/  LOP3.LUT R109, R109, R0, RZ, 0x3c, !PT ;  /* 0x000000006d6d7212 */ /* 0x000fe400078e3cff */
[----:B------:R-:W-:Y:S02]  /*67c0*/  LOP3.LUT R110, R110, R3, RZ, 0x3c, !PT ;  /* 0x000000036e6e7212 */ /* 0x000fe400078e3cff */
[----:B------:R-:W-:Y:S02]  /*67d0*/  @P2 R2UR UR36, R107 ;  /* 0x000000006b2422ca */ /* 0x000fe400000e0000 */
[----:B------:R-:W-:Y:S02]  /*67e0*/  SEL R113, R113, RZ, P0 ;  /* 0x000000ff71717207 */ /* 0x000fe40000000000 */
[----:B------:R-:W-:Y:S01]  /*67f0*/  SEL R44, R114, RZ, P1 ;  /* 0x000000ff722c7207 */ /* 0x000fe20000800000 */
[----:B------:R-:W-:Y:S10]  /*6800*/  @P2 BRA `(.L_x_104) ;  /* 0xffffffe400682947 */ /* 0x000ff4000383ffff */
[----:B------:R-:W-:Y:S05]  /*6810*/  EXIT ;  /* 0x000000000000794d */ /* 0x000fea0003800000 */
.L_x_20:
[----:B--2---:R2:W1:Y:S02]  /*6820*/  SYNCS.PHASECHK.TRANS64.TRYWAIT P0, [R3+URZ+0x160], R2 ;  /* 0x00016002030075a7 */ /* 0x00446400080011ff */
[----:B-1----:R-:W-:Y:S05]  /*6830*/  @!P0 NANOSLEEP.SYNCS 0x989680 ;  /* 0x009896800000895d */ /* 0x002fea0003900000 */
[----:B------:R-:W1:Y:S02]  /*6840*/  @!P0 SYNCS.PHASECHK.TRANS64 P0, [R3+URZ+0x160], R2 ;  /* 0x00016002030085a7 */ /* 0x000e6400080010ff */
[----:B-1----:R-:W-:Y:S05]  /*6850*/  @!P0 BRA `(.L_x_20) ;  /* 0xfffffffc00f08947 */ /* 0x002fea000383ffff */
[----:B------:R-:W-:Y:S05]  /*6860*/  BRA `(.L_x_105) ;  /* 0xffffffac00987947 */ /* 0x000fea000383ffff */
.L_x_23:
[----:B-1----:R-:W-:-:S07]  /*6870*/  MOV R2, UR33 ;  /* 0x0000002100027c02 */ /* 0x002fce0008000f00 */
.L_x_106:
[----:B-1----:R1:W2:Y:S02]  /*6880*/  SYNCS.PHASECHK.TRANS64.TRYWAIT P0, [R2+URZ+0x68], R5 ;  /* 0x00006805020075a7 */ /* 0x0022a400080011ff */
[----:B--2---:R-:W-:Y:S05]  /*6890*/  @!P0 NANOSLEEP.SYNCS 0x989680 ;  /* 0x009896800000895d */ /* 0x004fea0003900000 */
[----:B------:R-:W2:Y:S02]  /*68a0*/  @!P0 SYNCS.PHASECHK.TRANS64 P0, [R2+URZ+0x68], R5 ;  /* 0x00006805020085a7 */ /* 0x000ea400080010ff */
[----:B--2---:R-:W-:Y:S05]  /*68b0*/  @!P0 BRA `(.L_x_106) ;  /* 0xfffffffc00f08947 */ /* 0x004fea000383ffff */
[----:B------:R-:W-:Y:S05]  /*68c0*/  BRA `(.L_x_22) ;  /* 0xffffffac00e87947 */ /* 0x000fea000383ffff */
.L_x_29:
[----:B-1----:R-:W-:-:S07]  /*68d0*/  MOV R2, UR17 ;  /* 0x0000001100027c02 */ /* 0x002fce0008000f00 */
.L_x_107:
[----:B-1----:R1:W2:Y:S02]  /*68e0*/  SYNCS.PHASECHK.TRANS64.TRYWAIT P0, [R2+URZ+0x68], R5 ;  /* 0x00006805020075a7 */ /* 0x0022a400080011ff */
[----:B--2---:R-:W-:Y:S05]  /*68f0*/  @!P0 NANOSLEEP.SYNCS 0x989680 ;  /* 0x009896800000895d */ /* 0x004fea0003900000 */
[----:B------:R-:W2:Y:S02]  /*6900*/  @!P0 SYNCS.PHASECHK.TRANS64 P0, [R2+URZ+0x68], R5 ;  /* 0x00006805020085a7 */ /* 0x000ea400080010ff */
[----:B--2---:R-:W-:Y:S05]  /*6910*/  @!P0 BRA `(.L_x_107) ;  /* 0xfffffffc00f08947 */ /* 0x004fea000383ffff */
[----:B------:R-:W-:Y:S05]  /*6920*/  BRA `(.L_x_28) ;  /* 0xffffffb0008c7947 */ /* 0x000fea000383ffff */
.L_x_33:
[----:B-1----:R1:W2:Y:S02]  /*6930*/  SYNCS.PHASECHK.TRANS64.TRYWAIT P0, [R2+URZ+0xf0], R3 ;  /* 0x0000f003020075a7 */ /* 0x0022a400080011ff */
[----:B--2---:R-:W-:Y:S05]  /*6940*/  @!P0 NANOSLEEP.SYNCS 0x989680 ;  /* 0x009896800000895d */ /* 0x004fea0003900000 */
[----:B------:R-:W2:Y:S02]  /*6950*/  @!P0 SYNCS.PHASECHK.TRANS64 P0, [R2+URZ+0xf0], R3 ;  /* 0x0000f003020085a7 */ /* 0x000ea400080010ff */
[----:B--2---:R-:W-:Y:S05]  /*6960*/  @!P0 BRA `(.L_x_33) ;  /* 0xfffffffc00f08947 */ /* 0x004fea000383ffff */
[----:B------:R-:W-:Y:S05]  /*6970*/  BRA `(.L_x_108) ;  /* 0xffffffb400187947 */ /* 0x000fea000383ffff */
.L_x_37:
[----:B----4-:R-:W-:-:S07]  /*6980*/  MOV R0, UR5 ;  /* 0x0000000500007c02 */ /* 0x010fce0008000f00 */
.L_x_109:
[----:B-1----:R1:W2:Y:S02]  /*6990*/  SYNCS.PHASECHK.TRANS64.TRYWAIT P0, [R0+URZ], R3 ;  /* 0x00000003000075a7 */ /* 0x0022a400080011ff */
[----:B--2---:R-:W-:Y:S05]  /*69a0*/  @!P0 NANOSLEEP.SYNCS 0x989680 ;  /* 0x009896800000895d */ /* 0x004fea0003900000 */
[----:B------:R-:W2:Y:S02]  /*69b0*/  @!P0 SYNCS.PHASECHK.TRANS64 P0, [R0+URZ], R3 ;  /* 0x00000003000085a7 */ /* 0x000ea400080010ff */
[----:B--2---:R-:W-:Y:S05]  /*69c0*/  @!P0 BRA `(.L_x_109) ;  /* 0xfffffffc00f08947 */ /* 0x004fea000383ffff */
[----:B------:R-:W-:Y:S05]  /*69d0*/  BRA `(.L_x_110) ;  /* 0xffffffb800887947 */ /* 0x000fea000383ffff */
.L_x_38:
[----:B----4-:R-:W-:-:S07]  /*69e0*/  MOV R0, UR5 ;  /* 0x0000000500007c02 */ /* 0x010fce0008000f00 */
.L_x_111:
[----:B-1----:R1:W2:Y:S02]  /*69f0*/  SYNCS.PHASECHK.TRANS64.TRYWAIT P0, [R0+URZ], R3 ;  /* 0x00000003000075a7 */ /* 0x0022a400080011ff */
[----:B--2---:R-:W-:Y:S05]  /*6a00*/  @!P0 NANOSLEEP.SYNCS 0x989680 ;  /* 0x009896800000895d */ /* 0x004fea0003900000 */
[----:B------:R-:W2:Y:S02]  /*6a10*/  @!P0 SYNCS.PHASECHK.TRANS64 P0, [R0+URZ], R3 ;  /* 0x00000003000085a7 */ /* 0x000ea400080010ff */
[----:B--2---:R-:W-:Y:S05]  /*6a20*/  @!P0 BRA `(.L_x_111) ;  /* 0xfffffffc00f08947 */ /* 0x004fea000383ffff */
[----:B------:R-:W-:Y:S05]  /*6a30*/  BRA `(.L_x_112) ;  /* 0xffffffb800947947 */ /* 0x000fea000383ffff */
.L_x_39:
[----:B----4-:R-:W-:-:S07]  /*6a40*/  MOV R0, UR5 ;  /* 0x0000000500007c02 */ /* 0x010fce0008000f00 */
.L_x_113:
[----:B-1----:R1:W2:Y:S02]  /*6a50*/  SYNCS.PHASECHK.TRANS64.TRYWAIT P0, [R0+URZ], R3 ;  /* 0x00000003000075a7 */ /* 0x0022a400080011ff */
[----:B--2---:R-:W-:Y:S05]  /*6a60*/  @!P0 NANOSLEEP.SYNCS 0x989680 ;  /* 0x009896800000895d */ /* 0x004fea0003900000 */
[----:B------:R-:W2:Y:S02]  /*6a70*/  @!P0 SYNCS.PHASECHK.TRANS64 P0, [R0+URZ], R3 ;  /* 0x00000003000085a7 */ /* 0x000ea400080010ff */
[----:B--2---:R-:W-:Y:S05]  /*6a80*/  @!P0 BRA `(.L_x_113) ;  /* 0xfffffffc00f08947 */ /* 0x004fea000383ffff */
[----:B------:R-:W-:Y:S05]  /*6a90*/  BRA `(.L_x_114) ;  /* 0xffffffb800a07947 */ /* 0x000fea000383ffff */
.L_x_40:
[----:B----4-:R-:W-:-:S07]  /*6aa0*/  MOV R0, UR5 ;  /* 0x0000000500007c02 */ /* 0x010fce0008000f00 */
.L_x_115:
[----:B-1----:R1:W2:Y:S02]  /*6ab0*/  SYNCS.PHASECHK.TRANS64.TRYWAIT P0, [R0+URZ], R3 ;  /* 0x00000003000075a7 */ /* 0x0022a400080011ff */
[----:B--2---:R-:W-:Y:S05]  /*6ac0*/  @!P0 NANOSLEEP.SYNCS 0x989680 ;  /* 0x009896800000895d */ /* 0x004fea0003900000 */
[----:B------:R-:W2:Y:S02]  /*6ad0*/  @!P0 SYNCS.PHASECHK.TRANS64 P0, [R0+URZ], R3 ;  /* 0x00000003000085a7 */ /* 0x000ea400080010ff */
[----:B--2---:R-:W-:Y:S05]  /*6ae0*/  @!P0 BRA `(.L_x_115) ;  /* 0xfffffffc00f08947 */ /* 0x004fea000383ffff */
[----:B------:R-:W-:Y:S05]  /*6af0*/  BRA `(.L_x_116) ;  /* 0xffffffb800ac7947 */ /* 0x000fea000383ffff */
.L_x_41:
[----:B----4-:R-:W-:-:S07]  /*6b00*/  MOV R0, UR5 ;  /* 0x0000000500007c02 */ /* 0x010fce0008000f00 */
.L_x_117:
[----:B-1----:R1:W2:Y:S02]  /*6b10*/  SYNCS.PHASECHK.TRANS64.TRYWAIT P0, [R0+URZ], R3 ;  /* 0x00000003000075a7 */ /* 0x0022a400080011ff */
[----:B--2---:R-:W-:Y:S05]  /*6b20*/  @!P0 NANOSLEEP.SYNCS 0x989680 ;  /* 0x009896800000895d */ /* 0x004fea0003900000 */
[----:B------:R-:W2:Y:S02]  /*6b30*/  @!P0 SYNCS.PHASECHK.TRANS64 P0, [R0+URZ], R3 ;  /* 0x00000003000085a7 */ /* 0x000ea400080010ff */
[----:B--2---:R-:W-:Y:S05]  /*6b40*/  @!P0 BRA `(.L_x_117) ;  /* 0xfffffffc00f08947 */ /* 0x004fea000383ffff */
[----:B------:R-:W-:Y:S05]  /*6b50*/  BRA `(.L_x_118) ;  /* 0xffffffb800b87947 */ /* 0x000fea000383ffff */
.L_x_42:
[----:B----4-:R-:W-:-:S07]  /*6b60*/  MOV R0, UR5 ;  /* 0x0000000500007c02 */ /* 0x010fce0008000f00 */
.L_x_119:
[----:B-1----:R1:W2:Y:S02]  /*6b70*/  SYNCS.PHASECHK.TRANS64.TRYWAIT P0, [R0+URZ], R3 ;  /* 0x00000003000075a7 */ /* 0x0022a400080011ff */
[----:B--2---:R-:W-:Y:S05]  /*6b80*/  @!P0 NANOSLEEP.SYNCS 0x989680 ;  /* 0x009896800000895d */ /* 0x004fea0003900000 */
[----:B------:R-:W2:Y:S02]  /*6b90*/  @!P0 SYNCS.PHASECHK.TRANS64 P0, [R0+URZ], R3 ;  /* 0x00000003000085a7 */ /* 0x000ea400080010ff */
[----:B--2---:R-:W-:Y:S05]  /*6ba0*/  @!P0 BRA `(.L_x_119) ;  /* 0xfffffffc00f08947 */ /* 0x004fea000383ffff */
[----:B------:R-:W-:Y:S05]  /*6bb0*/  BRA `(.L_x_120) ;  /* 0xffffffb800c47947 */ /* 0x000fea000383ffff */
.L_x_43:
[----:B----4-:R-:W-:-:S07]  /*6bc0*/  MOV R0, UR5 ;  /* 0x0000000500007c02 */ /* 0x010fce0008000f00 */
.L_x_121:
[----:B-1----:R1:W2:Y:S02]  /*6bd0*/  SYNCS.PHASECHK.TRANS64.TRYWAIT P0, [R0+URZ], R3 ;  /* 0x00000003000075a7 */ /* 0x0022a400080011ff */
[----:B--2---:R-:W-:Y:S05]  /*6be0*/  @!P0 NANOSLEEP.SYNCS 0x989680 ;  /* 0x009896800000895d */ /* 0x004fea0003900000 */
[----:B------:R-:W2:Y:S02]  /*6bf0*/  @!P0 SYNCS.PHASECHK.TRANS64 P0, [R0+URZ], R3 ;  /* 0x00000003000085a7 */ /* 0x000ea400080010ff */
[----:B--2---:R-:W-:Y:S05]  /*6c00*/  @!P0 BRA `(.L_x_121) ;  /* 0xfffffffc00f08947 */ /* 0x004fea000383ffff */
[----:B------:R-:W-:Y:S05]  /*6c10*/  BRA `(.L_x_122) ;  /* 0xffffffb800d07947 */ /* 0x000fea000383ffff */
.L_x_44:
[----:B----4-:R-:W-:-:S07]  /*6c20*/  MOV R0, UR5 ;  /* 0x0000000500007c02 */ /* 0x010fce0008000f00 */
.L_x_123:
[----:B-1----:R1:W2:Y:S02]  /*6c30*/  SYNCS.PHASECHK.TRANS64.TRYWAIT P0, [R0+URZ], R3 ;  /* 0x00000003000075a7 */ /* 0x0022a400080011ff */
[----:B--2---:R-:W-:Y:S05]  /*6c40*/  @!P0 NANOSLEEP.SYNCS 0x989680 ;  /* 0x009896800000895d */ /* 0x004fea0003900000 */
[----:B------:R-:W2:Y:S02]  /*6c50*/  @!P0 SYNCS.PHASECHK.TRANS64 P0, [R0+URZ], R3 ;  /* 0x00000003000085a7 */ /* 0x000ea400080010ff */
[----:B--2---:R-:W-:Y:S05]  /*6c60*/  @!P0 BRA `(.L_x_123) ;  /* 0xfffffffc00f08947 */ /* 0x004fea000383ffff */
[----:B------:R-:W-:Y:S05]  /*6c70*/  BRA `(.L_x_124) ;  /* 0xffffffb800dc7947 */ /* 0x000fea000383ffff */
.L_x_45:
[----:B----4-:R-:W-:-:S07]  /*6c80*/  MOV R0, UR5 ;  /* 0x0000000500007c02 */ /* 0x010fce0008000f00 */
.L_x_125:
[----:B-1----:R1:W2:Y:S02]  /*6c90*/  SYNCS.PHASECHK.TRANS64.TRYWAIT P0, [R0+URZ], R3 ;  /* 0x00000003000075a7 */ /* 0x0022a400080011ff */
[----:B--2---:R-:W-:Y:S05]  /*6ca0*/  @!P0 NANOSLEEP.SYNCS 0x989680 ;  /* 0x009896800000895d */ /* 0x004fea0003900000 */
[----:B------:R-:W2:Y:S02]  /*6cb0*/  @!P0 SYNCS.PHASECHK.TRANS64 P0, [R0+URZ], R3 ;  /* 0x00000003000085a7 */ /* 0x000ea400080010ff */
[----:B--2---:R-:W-:Y:S05]  /*6cc0*/  @!P0 BRA `(.L_x_125) ;  /* 0xfffffffc00f08947 */ /* 0x004fea000383ffff */
[----:B------:R-:W-:Y:S05]  /*6cd0*/  BRA `(.L_x_126) ;  /* 0xffffffb800e87947 */ /* 0x000fea000383ffff */
.L_x_46:
[----:B----4-:R-:W-:-:S07]  /*6ce0*/  MOV R0, UR5 ;  /* 0x0000000500007c02 */ /* 0x010fce0008000f00 */
.L_x_127:
[----:B-1----:R1:W2:Y:S02]  /*6cf0*/  SYNCS.PHASECHK.TRANS64.TRYWAIT P0, [R0+URZ], R3 ;  /* 0x00000003000075a7 */ /* 0x0022a400080011ff */
[----:B--2---:R-:W-:Y:S05]  /*6d00*/  @!P0 NANOSLEEP.SYNCS 0x989680 ;  /* 0x009896800000895d */ /* 0x004fea0003900000 */
[----:B------:R-:W2:Y:S02]  /*6d10*/  @!P0 SYNCS.PHASECHK.TRANS64 P0, [R0+URZ], R3 ;  /* 0x00000003000085a7 */ /* 0x000ea400080010ff */
[----:B--2---:R-:W-:Y:S05]  /*6d20*/  @!P0 BRA `(.L_x_127) ;  /* 0xfffffffc00f08947 */ /* 0x004fea000383ffff */
[----:B------:R-:W-:Y:S05]  /*6d30*/  BRA `(.L_x_128) ;  /* 0xffffffb800f47947 */ /* 0x000fea000383ffff */
.L_x_47:
[----:B----4-:R-:W-:-:S07]  /*6d40*/  MOV R0, UR5 ;  /* 0x0000000500007c02 */ /* 0x010fce0008000f00 */
.L_x_129:
[----:B-1----:R1:W2:Y:S02]  /*6d50*/  SYNCS.PHASECHK.TRANS64.TRYWAIT P0, [R0+URZ], R3 ;  /* 0x00000003000075a7 */ /* 0x0022a400080011ff */
[----:B--2---:R-:W-:Y:S05]  /*6d60*/  @!P0 NANOSLEEP.SYNCS 0x989680 ;  /* 0x009896800000895d */ /* 0x004fea0003900000 */
[----:B------:R-:W2:Y:S02]  /*6d70*/  @!P0 SYNCS.PHASECHK.TRANS64 P0, [R0+URZ], R3 ;  /* 0x00000003000085a7 */ /* 0x000ea400080010ff */
[----:B--2---:R-:W-:Y:S05]  /*6d80*/  @!P0 BRA `(.L_x_129) ;  /* 0xfffffffc00f08947 */ /* 0x004fea000383ffff */
[----:B------:R-:W-:Y:S05]  /*6d90*/  BRA `(.L_x_130) ;  /* 0xffffffbc00007947 */ /* 0x000fea000383ffff */
.L_x_48:
[----:B----4-:R-:W-:-:S07]  /*6da0*/  MOV R0, UR5 ;  /* 0x0000000500007c02 */ /* 0x010fce0008000f00 */
.L_x_131:
[----:B-1----:R1:W2:Y:S02]  /*6db0*/  SYNCS.PHASECHK.TRANS64.TRYWAIT P0, [R0+URZ], R3 ;  /* 0x00000003000075a7 */ /* 0x0022a400080011ff */
[----:B--2---:R-:W-:Y:S05]  /*6dc0*/  @!P0 NANOSLEEP.SYNCS 0x989680 ;  /* 0x009896800000895d */ /* 0x004fea0003900000 */
[----:B------:R-:W2:Y:S02]  /*6dd0*/  @!P0 SYNCS.PHASECHK.TRANS64 P0, [R0+URZ], R3 ;  /* 0x00000003000085a7 */ /* 0x000ea400080010ff */
[----:B--2---:R-:W-:Y:S05]  /*6de0*/  @!P0 BRA `(.L_x_131) ;  /* 0xfffffffc00f08947 */ /* 0x004fea000383ffff */
[----:B------:R-:W-:Y:S05]  /*6df0*/  BRA `(.L_x_132) ;  /* 0xffffffbc000c7947 */ /* 0x000fea000383ffff */
.L_x_51:
[----:B-1----:R1:W2:Y:S02]  /*6e00*/  SYNCS.PHASECHK.TRANS64.TRYWAIT P0, [R0+URZ+0x150], R5 ;  /* 0x00015005000075a7 */ /* 0x0022a400080011ff */
[----:B--2---:R-:W-:Y:S05]  /*6e10*/  @!P0 NANOSLEEP.SYNCS 0x989680 ;  /* 0x009896800000895d */ /* 0x004fea0003900000 */
[----:B------:R-:W2:Y:S02]  /*6e20*/  @!P0 SYNCS.PHASECHK.TRANS64 P0, [R0+URZ+0x150], R5 ;  /* 0x00015005000085a7 */ /* 0x000ea400080010ff */
[----:B--2---:R-:W-:Y:S05]  /*6e30*/  @!P0 BRA `(.L_x_51) ;  /* 0xfffffffc00f08947 */ /* 0x004fea000383ffff */
[----:B------:R-:W-:Y:S05]  /*6e40*/  BRA `(.L_x_133) ;  /* 0xffffffbc00687947 */ /* 0x000fea000383ffff */
.L_x_52:
[----:B------:R-:W-:-:S07]  /*6e50*/  MOV R0, UR5 ;  /* 0x0000000500007c02 */ /* 0x000fce0008000f00 */
.L_x_134:
[----:B-1----:R1:W2:Y:S02]  /*6e60*/  SYNCS.PHASECHK.TRANS64.TRYWAIT P0, [R0+URZ+0x100], R5 ;  /* 0x00010005000075a7 */ /* 0x0022a400080011ff */
[----:B--2---:R-:W-:Y:S05]  /*6e70*/  @!P0 NANOSLEEP.SYNCS 0x989680 ;  /* 0x009896800000895d */ /* 0x004fea0003900000 */
[----:B------:R-:W2:Y:S02]  /*6e80*/  @!P0 SYNCS.PHASECHK.TRANS64 P0, [R0+URZ+0x100], R5 ;  /* 0x00010005000085a7 */ /* 0x000ea400080010ff */
[----:B--2---:R-:W-:Y:S05]  /*6e90*/  @!P0 BRA `(.L_x_134) ;  /* 0xfffffffc00f08947 */ /* 0x004fea000383ffff */
[----:B------:R-:W-:Y:S05]  /*6ea0*/  BRA `(.L_x_135) ;  /* 0xffffffbc00787947 */ /* 0x000fea000383ffff */
.L_x_53:
[----:B-1----:R1:W2:Y:S02]  /*6eb0*/  SYNCS.PHASECHK.TRANS64.TRYWAIT P1, [R0+URZ+0xf0], R5 ;  /* 0x0000f005000075a7 */ /* 0x0022a400080211ff */
[----:B--2---:R-:W-:Y:S05]  /*6ec0*/  @!P1 NANOSLEEP.SYNCS 0x989680 ;  /* 0x009896800000995d */ /* 0x004fea0003900000 */
[----:B------:R-:W2:Y:S02]  /*6ed0*/  @!P1 SYNCS.PHASECHK.TRANS64 P1, [R0+URZ+0xf0], R5 ;  /* 0x0000f005000095a7 */ /* 0x000ea400080210ff */
[----:B--2---:R-:W-:Y:S05]  /*6ee0*/  @!P1 BRA `(.L_x_53) ;  /* 0xfffffffc00f09947 */ /* 0x004fea000383ffff */
[----:B------:R-:W-:Y:S05]  /*6ef0*/  BRA `(.L_x_136) ;  /* 0xffffffbc00a87947 */ /* 0x000fea000383ffff */
.L_x_56:
[----:B------:R-:W-:-:S07]  /*6f00*/  MOV R0, UR5 ;  /* 0x0000000500007c02 */ /* 0x000fce0008000f00 */
.L_x_137:
[----:B-1----:R1:W2:Y:S02]  /*6f10*/  SYNCS.PHASECHK.TRANS64.TRYWAIT P0, [R0+URZ+0x100], R3 ;  /* 0x00010003000075a7 */ /* 0x0022a400080011ff */
[----:B--2---:R-:W-:Y:S05]  /*6f20*/  @!P0 NANOSLEEP.SYNCS 0x989680 ;  /* 0x009896800000895d */ /* 0x004fea0003900000 */
[----:B------:R-:W2:Y:S02]  /*6f30*/  @!P0 SYNCS.PHASECHK.TRANS64 P0, [R0+URZ+0x100], R3 ;  /* 0x00010003000085a7 */ /* 0x000ea400080010ff */
[----:B--2---:R-:W-:Y:S05]  /*6f40*/  @!P0 BRA `(.L_x_137) ;  /* 0xfffffffc00f08947 */ /* 0x004fea000383ffff */
[----:B------:R-:W-:Y:S05]  /*6f50*/  BRA `(.L_x_55) ;  /* 0xffffffbc00fc7947 */ /* 0x000fea000383ffff */
.L_x_63:
[----:B-1----:R1:W2:Y:S02]  /*6f60*/  SYNCS.PHASECHK.TRANS64.TRYWAIT P1, [R0+URZ+0xf0], R5 ;  /* 0x0000f005000075a7 */ /* 0x0022a400080211ff */
[----:B--2---:R-:W-:Y:S05]  /*6f70*/  @!P1 NANOSLEEP.SYNCS 0x989680 ;  /* 0x009896800000995d */ /* 0x004fea0003900000 */
[----:B------:R-:W2:Y:S02]  /*6f80*/  @!P1 SYNCS.PHASECHK.TRANS64 P1, [R0+URZ+0xf0], R5 ;  /* 0x0000f005000095a7 */ /* 0x000ea400080210ff */
[----:B--2---:R-:W-:Y:S05]  /*6f90*/  @!P1 BRA `(.L_x_63) ;  /* 0xfffffffc00f09947 */ /* 0x004fea000383ffff */
[----:B------:R-:W-:Y:S05]  /*6fa0*/  BRA `(.L_x_138) ;  /* 0xffffffc400687947 */ /* 0x000fea000383ffff */
.L_x_64:
[----:B------:R-:W-:-:S07]  /*6fb0*/  MOV R3, UR7 ;  /* 0x0000000700037c02 */ /* 0x000fce0008000f00 */
.L_x_139:
[----:B-1----:R1:W2:Y:S02]  /*6fc0*/  SYNCS.PHASECHK.TRANS64.TRYWAIT P0, [R3+URZ+0x130], R0 ;  /* 0x00013000030075a7 */ /* 0x0022a400080011ff */
[----:B--2---:R-:W-:Y:S05]  /*6fd0*/  @!P0 NANOSLEEP.SYNCS 0x989680 ;  /* 0x009896800000895d */ /* 0x004fea0003900000 */
[----:B------:R-:W2:Y:S02]  /*6fe0*/  @!P0 SYNCS.PHASECHK.TRANS64 P0, [R3+URZ+0x130], R0 ;  /* 0x00013000030085a7 */ /* 0x000ea400080010ff */
[----:B--2---:R-:W-:Y:S05]  /*6ff0*/  @!P0 BRA `(.L_x_139) ;  /* 0xfffffffc00f08947 */ /* 0x004fea000383ffff */
[----:B------:R-:W-:Y:S05]  /*7000*/  BRA `(.L_x_140) ;  /* 0xffffffc400b87947 */ /* 0x000fea000383ffff */
.L_x_67:
[----:B------:R-:W-:Y:S07]  /*7010*/  MOV R0, UR6 ;  /* 0x0000000600007c02 */ /* 0x000fee0008000f00 */
.L_x_141:
[----:B-1----:R1:W2:Y:S02]  /*7020*/  SYNCS.PHASECHK.TRANS64.TRYWAIT P0, [R0+URZ], R3 ;  /* 0x00000003000075a7 */ /* 0x0022a400080011ff */
[----:B--2---:R-:W-:Y:S05]  /*7030*/  @!P0 NANOSLEEP.SYNCS 0x989680 ;  /* 0x009896800000895d */ /* 0x004fea0003900000 */
[----:B------:R-:W2:Y:S02]  /*7040*/  @!P0 SYNCS.PHASECHK.TRANS64 P0, [R0+URZ], R3 ;  /* 0x00000003000085a7 */ /* 0x000ea400080010ff */
[----:B--2---:R-:W-:Y:S05]  /*7050*/  @!P0 BRA `(.L_x_141) ;  /* 0xfffffffc00f08947 */ /* 0x004fea000383ffff */
[----:B------:R-:W-:Y:S05]  /*7060*/  BRA `(.L_x_66) ;  /* 0xffffffc400d47947 */ /* 0x000fea000383ffff */
.L_x_70:
[----:B------:R-:W-:-:S07]  /*7070*/  MOV R0, UR6 ;  /* 0x0000000600007c02 */ /* 0x000fce0008000f00 */
.L_x_142:
[----:B--2---:R2:W4:Y:S02]  /*7080*/  SYNCS.PHASECHK.TRANS64.TRYWAIT P0, [R0+URZ], R3 ;  /* 0x00000003000075a7 */ /* 0x00452400080011ff */
[----:B----4-:R-:W-:Y:S05]  /*7090*/  @!P0 NANOSLEEP.SYNCS 0x989680 ;  /* 0x009896800000895d */ /* 0x010fea0003900000 */
[----:B------:R-:W4:Y:S02]  /*70a0*/  @!P0 SYNCS.PHASECHK.TRANS64 P0, [R0+URZ], R3 ;  /* 0x00000003000085a7 */ /* 0x000f2400080010ff */
[----:B----4-:R-:W-:Y:S05]  /*70b0*/  @!P0 BRA `(.L_x_142) ;  /* 0xfffffffc00f08947 */ /* 0x010fea000383ffff */
[----:B------:R-:W-:Y:S05]  /*70c0*/  BRA `(.L_x_143) ;  /* 0xffffffc800b07947 */ /* 0x000fea000383ffff */
.L_x_71:
[----:B------:R-:W-:-:S07]  /*70d0*/  MOV R0, UR6 ;  /* 0x0000000600007c02 */ /* 0x000fce0008000f00 */
.L_x_144:
[----:B-1----:R1:W2:Y:S02]  /*70e0*/  SYNCS.PHASECHK.TRANS64.TRYWAIT P0, [R0+URZ], R3 ;  /* 0x00000003000075a7 */ /* 0x0022a400080011ff */
[----:B--2---:R-:W-:Y:S05]  /*70f0*/  @!P0 NANOSLEEP.SYNCS 0x989680 ;  /* 0x009896800000895d */ /* 0x004fea0003900000 */
[----:B------:R-:W2:Y:S02]  /*7100*/  @!P0 SYNCS.PHASECHK.TRANS64 P0, [R0+URZ], R3 ;  /* 0x00000003000085a7 */ /* 0x000ea400080010ff */
[----:B--2---:R-:W-:Y:S05]  /*7110*/  @!P0 BRA `(.L_x_144) ;  /* 0xfffffffc00f08947 */ /* 0x004fea000383ffff */
[----:B------:R-:W-:Y:S05]  /*7120*/  BRA `(.L_x_145) ;  /* 0xffffffc800bc7947 */ /* 0x000fea000383ffff */
.L_x_72:
[----:B------:R-:W-:-:S07]  /*7130*/  MOV R0, UR6 ;  /* 0x0000000600007c02 */ /* 0x000fce0008000f00 */
.L_x_146:
[----:B-1----:R1:W2:Y:S02]  /*7140*/  SYNCS.PHASECHK.TRANS64.TRYWAIT P0, [R0+URZ], R3 ;  /* 0x00000003000075a7 */ /* 0x0022a400080011ff */
[----:B--2---:R-:W-:Y:S05]  /*7150*/  @!P0 NANOSLEEP.SYNCS 0x989680 ;  /* 0x009896800000895d */ /* 0x004fea0003900000 */
[----:B------:R-:W2:Y:S02]  /*7160*/  @!P0 SYNCS.PHASECHK.TRANS64 P0, [R0+URZ], R3 ;  /* 0x00000003000085a7 */ /* 0x000ea400080010ff */
[----:B--2---:R-:W-:Y:S05]  /*7170*/  @!P0 BRA `(.L_x_146) ;  /* 0xfffffffc00f08947 */ /* 0x004fea000383ffff */
[----:B------:R-:W-:Y:S05]  /*7180*/  BRA `(.L_x_147) ;  /* 0xffffffc800c87947 */ /* 0x000fea000383ffff */
.L_x_73:
[----:B------:R-:W-:-:S07]  /*7190*/  MOV R0, UR7 ;  /* 0x0000000700007c02 */ /* 0x000fce0008000f00 */
.L_x_148:
[----:B-1----:R1:W2:Y:S02]  /*71a0*/  SYNCS.PHASECHK.TRANS64.TRYWAIT P0, [R0+URZ], R3 ;  /* 0x00000003000075a7 */ /* 0x0022a400080011ff */
[----:B--2---:R-:W-:Y:S05]  /*71b0*/  @!P0 NANOSLEEP.SYNCS 0x989680 ;  /* 0x009896800000895d */ /* 0x004fea0003900000 */
[----:B------:R-:W2:Y:S02]  /*71c0*/  @!P0 SYNCS.PHASECHK.TRANS64 P0, [R0+URZ], R3 ;  /* 0x00000003000085a7 */ /* 0x000ea400080010ff */
[----:B--2---:R-:W-:Y:S05]  /*71d0*/  @!P0 BRA `(.L_x_148) ;  /* 0xfffffffc00f08947 */ /* 0x004fea000383ffff */
[----:B------:R-:W-:Y:S05]  /*71e0*/  BRA `(.L_x_149) ;  /* 0xffffffc800d47947 */ /* 0x000fea000383ffff */
.L_x_78:
[----:B---3--:R3:W1:Y:S02]  /*71f0*/  SYNCS.PHASECHK.TRANS64.TRYWAIT P0, [R0+URZ+0xf0], R3 ;  /* 0x0000f003000075a7 */ /* 0x00866400080011ff */
[----:B-1----:R-:W-:Y:S05]  /*7200*/  @!P0 NANOSLEEP.SYNCS 0x989680 ;  /* 0x009896800000895d */ /* 0x002fea0003900000 */
[----:B------:R-:W1:Y:S02]  /*7210*/  @!P0 SYNCS.PHASECHK.TRANS64 P0, [R0+URZ+0xf0], R3 ;  /* 0x0000f003000085a7 */ /* 0x000e6400080010ff */
[----:B-1----:R-:W-:Y:S05]  /*7220*/  @!P0 BRA `(.L_x_78) ;  /* 0xfffffffc00f08947 */ /* 0x002fea000383ffff */
[----:B------:R-:W-:Y:S05]  /*7230*/  BRA `(.L_x_150) ;  /* 0xffffffcc00d07947 */ /* 0x000fea000383ffff */
.L_x_81:
[----:B------:R-:W-:Y:S07]  /*7240*/  MOV R0, UR6 ;  /* 0x0000000600007c02 */ /* 0x000fee0008000f00 */
.L_x_151:
[----:B-1----:R1:W3:Y:S02]  /*7250*/  SYNCS.PHASECHK.TRANS64.TRYWAIT P0, [R0+URZ+0xe8], R3 ;  /* 0x0000e803000075a7 */ /* 0x0022e400080011ff */
[----:B---3--:R-:W-:Y:S05]  /*7260*/  @!P0 NANOSLEEP.SYNCS 0x989680 ;  /* 0x009896800000895d */ /* 0x008fea0003900000 */
[----:B------:R-:W3:Y:S02]  /*7270*/  @!P0 SYNCS.PHASECHK.TRANS64 P0, [R0+URZ+0xe8], R3 ;  /* 0x0000e803000085a7 */ /* 0x000ee400080010ff */
[----:B---3--:R-:W-:Y:S05]  /*7280*/  @!P0 BRA `(.L_x_151) ;  /* 0xfffffffc00f08947 */ /* 0x008fea000383ffff */
[----:B------:R-:W-:Y:S05]  /*7290*/  BRA `(.L_x_80) ;  /* 0xffffffd000bc7947 */ /* 0x000fea000383ffff */
.L_x_84:
[----:B------:R-:W-:Y:S07]  /*72a0*/  MOV R3, UR6 ;  /* 0x0000000600037c02 */ /* 0x000fee0008000f00 */
.L_x_152:
[----:B-1----:R1:W2:Y:S02]  /*72b0*/  SYNCS.PHASECHK.TRANS64.TRYWAIT P2, [R3+URZ+0xd8], R26 ;  /* 0x0000d81a030075a7 */ /* 0x0022a400080411ff */
[----:B--2---:R-:W-:Y:S05]  /*72c0*/  @!P2 NANOSLEEP.SYNCS 0x989680 ;  /* 0x009896800000a95d */ /* 0x004fea0003900000 */
[----:B------:R-:W2:Y:S02]  /*72d0*/  @!P2 SYNCS.PHASECHK.TRANS64 P2, [R3+URZ+0xd8], R26 ;  /* 0x0000d81a0300a5a7 */ /* 0x000ea400080410ff */
[----:B--2---:R-:W-:Y:S05]  /*72e0*/  @!P2 BRA `(.L_x_152) ;  /* 0xfffffffc00f0a947 */ /* 0x004fea000383ffff */
[----:B------:R-:W-:Y:S05]  /*72f0*/  BRA `(.L_x_153) ;  /* 0xffffffd400507947 */ /* 0x000fea000383ffff */
.L_x_87:
[----:B--2---:R2:W1:Y:S02]  /*7300*/  SYNCS.PHASECHK.TRANS64.TRYWAIT P0, [R0+URZ+0xf0], R3 ;  /* 0x0000f003000075a7 */ /* 0x00446400080011ff */
[----:B-1----:R-:W-:Y:S05]  /*7310*/  @!P0 NANOSLEEP.SYNCS 0x989680 ;  /* 0x009896800000895d */ /* 0x002fea0003900000 */
[----:B------:R-:W1:Y:S02]  /*7320*/  @!P0 SYNCS.PHASECHK.TRANS64 P0, [R0+URZ+0xf0], R3 ;  /* 0x0000f003000085a7 */ /* 0x000e6400080010ff */
[----:B-1----:R-:W-:Y:S05]  /*7330*/  @!P0 BRA `(.L_x_87) ;  /* 0xfffffffc00f08947 */ /* 0x002fea000383ffff */
[----:B------:R-:W-:Y:S05]  /*7340*/  BRA `(.L_x_154) ;  /* 0xffffffd800ac7947 */ /* 0x000fea000383ffff */
.L_x_98:
[----:B-1----:R-:W-:Y:S04]  /*7350*/  MOV R0, UR43 ;  /* 0x0000002b00007c02 */ /* 0x002fe80008000f00 */
[----:B------:R1:W2:Y:S03]  /*7360*/  SYNCS.PHASECHK.TRANS64.TRYWAIT P1, [R0+URZ+0xd0], R3 ;  /* 0x0000d003000075a7 */ /* 0x0002a600080211ff */
[----:B--2---:R-:W-:Y:S05]  /*7370*/  @!P1 NANOSLEEP.SYNCS 0x989680 ;  /* 0x009896800000995d */ /* 0x004fea0003900000 */
[----:B------:R-:W2:Y:S02]  /*7380*/  @!P1 SYNCS.PHASECHK.TRANS64 P1, [R0+URZ+0xd0], R3 ;  /* 0x0000d003000095a7 */ /* 0x000ea400080210ff */
[----:B--2---:R-:W-:Y:S05]  /*7390*/  @!P1 BRA `(.L_x_98) ;  /* 0xfffffffc00ec9947 */ /* 0x004fea000383ffff */
[----:B------:R-:W-:Y:S05]  /*73a0*/  BRA `(.L_x_97) ;  /* 0xffffffe400a07947 */ /* 0x000fea000383ffff */
.L_x_100:
[----:B-1----:R1:W4:Y:S02]  /*73b0*/  SYNCS.PHASECHK.TRANS64.TRYWAIT P1, [R92+URZ+0x110], R7 ;  /* 0x000110075c0075a7 */ /* 0x00232400080211ff */
[----:B----4-:R-:W-:Y:S05]  /*73c0*/  @!P1 NANOSLEEP.SYNCS 0x989680 ;  /* 0x009896800000995d */ /* 0x010fea0003900000 */
[----:B------:R-:W4:Y:S02]  /*73d0*/  @!P1 SYNCS.PHASECHK.TRANS64 P1, [R92+URZ+0x110], R7 ;  /* 0x000110075c0095a7 */ /* 0x000f2400080210ff */
[----:B----4-:R-:W-:Y:S05]  /*73e0*/  @!P1 BRA `(.L_x_100) ;  /* 0xfffffffc00f09947 */ /* 0x010fea000383ffff */
[----:B------:R-:W-:Y:S05]  /*73f0*/  BRA `(.L_x_99) ;  /* 0xffffffe400dc7947 */ /* 0x000fea000383ffff */
        .weak           $__internal_0_$__cuda_sm10x_tcgen05_guardrail_trap_col_being_dealloced_not_returned_by_alloc
        .type           $__internal_0_$__cuda_sm10x_tcgen05_guardrail_trap_col_being_dealloced_not_returned_by_alloc,@function
        .size           $__internal_0_$__cuda_sm10x_tcgen05_guardrail_trap_col_being_dealloced_not_returned_by_alloc,($__internal_1_$__cuda_sm10x_tcgen05_guardrail_trap_phase_invalid_during_alloc - $__internal_0_$__cuda_sm10x_tcgen05_guardrail_trap_col_being_dealloced_not_returned_by_alloc)
$__internal_0_$__cuda_sm10x_tcgen05_guardrail_trap_col_being_dealloced_not_returned_by_alloc:
[----:B------:R-:W-:Y:S05]  /*7400*/  BPT.TRAP 0x1 ;  /* 0x000000040000795c */ /* 0x000fea0000300000 */
[----:B------:R-:W-:-:S04]  /*7410*/  HFMA2 R3, -RZ, RZ, 0, 0 ;  /* 0x00000000ff037431 */ /* 0x000fc800000001ff */
[----:B------:R-:W-:Y:S05]  /*7420*/  RET.REL.NODEC R2 `(_ZN7cutlass13device_kernelINS_4gemm6kernel13GemmUniversalIN4cute5tupleIJiiiiEEENS1_10collective13CollectiveMmaINS1_35MainloopSm100TmaUmmaWarpSpecializedILi13ELi2ELi4ENS5_IJNS4_1CILi1EEESB_SB_EEEEENS5_IJNSA_ILi64EEESE_NSA_ILi128EEEEEEaNS5_IJlSB_lEEEaNS5_IJSB_llEEENS4_8TiledMMAINS4_8MMA_AtomIJNS4_15SM100_MMA_S8_SSIaaiLi64ELi64ELNS4_4UMMA5MajorE0ELSN_1ELNSM_8SaturateE0EEEEEENS4_6LayoutISC_NS5_IJNSA_ILi0EEESS_SS_EEEEENS5_IJNS4_10UnderscoreESV_SV_EEEEENS4_13SM90_TMA_LOADENS4_14ComposedLayoutINS4_7SwizzleILi3ELi4ELi3EEENS4_18smem_ptr_flag_bitsILi8EEENSR_INS5_IJNSA_ILi8EEESF_EEENS5_IJSF_SB_EEEEEEEvNS4_8identityESY_NSZ_INS10_ILi2ELi4ELi3EEES13_NSR_INS5_IJSE_S14_EEENS5_IJSB_SE_EEEEEEEvS19_EENS_8epilogue10collective18CollectiveEpilogueINS1G_23Sm100TmaWarpSpecializedILi1ELi1ELi32ELb0ELb0EEEJSG_NS5_IJNSR_ISE_SB_EES1L_EEEaSH_aSH_NS1G_6fusion15FusionCallbacksIS1K_NS1N_17LinearCombinationIaiaiLNS_15FloatRoundStyleE2EEESG_S1M_JEEENS4_5SM1004TMEM4LOAD26SM100_TMEM_LOAD_16dp32b32xESY_NSZ_IS1A_S13_NSR_INS5_IJS14_SE_EEENS5_IJSE_SB_EEEEEEENS4_39AutoVectorizingCopyWithAssumedAlignmentILi128EEENS4_14SM90_TMA_STOREES20_S22_S22_EEEvvEEEEvNT_6ParamsE) ;  /* 0xffffff8802f47950 */ /* 0x000fea0003c3ffff */
        .weak           $__internal_1_$__cuda_sm10x_tcgen05_guardrail_trap_phase_invalid_during_alloc
        .type           $__internal_1_$__cuda_sm10x_tcgen05_guardrail_trap_phase_invalid_during_alloc,@function
        .size           $__internal_1_$__cuda_sm10x_tcgen05_guardrail_trap_phase_invalid_during_alloc,($__internal_2_$__cuda_sm10x_tcgen05_guardrail_trap_unallocated_columns_being_dealloced - $__internal_1_$__cuda_sm10x_tcgen05_guardrail_trap_phase_invalid_during_alloc)
$__internal_1_$__cuda_sm10x_tcgen05_guardrail_trap_phase_invalid_during_alloc:
[----:B------:R-:W-:Y:S05]  /*7430*/  BPT.TRAP 0x1 ;  /* 0x000000040000795c */ /* 0x000fea0000300000 */
[----:B------:R-:W-:-:S04]  /*7440*/  MOV R3, 0x0 ;  /* 0x0000000000037802 */ /* 0x000fc80000000f00 */
[----:B------:R-:W-:Y:S05]  /*7450*/  RET.REL.NODEC R2 `(_ZN7cutlass13device_kernelINS_4gemm6kernel13GemmUniversalIN4cute5tupleIJiiiiEEENS1_10collective13CollectiveMmaINS1_35MainloopSm100TmaUmmaWarpSpecializedILi13ELi2ELi4ENS5_IJNS4_1CILi1EEESB_SB_EEEEENS5_IJNSA_ILi64EEESE_NSA_ILi128EEEEEEaNS5_IJlSB_lEEEaNS5_IJSB_llEEENS4_8TiledMMAINS4_8MMA_AtomIJNS4_15SM100_MMA_S8_SSIaaiLi64ELi64ELNS4_4UMMA5MajorE0ELSN_1ELNSM_8SaturateE0EEEEEENS4_6LayoutISC_NS5_IJNSA_ILi0EEESS_SS_EEEEENS5_IJNS4_10UnderscoreESV_SV_EEEEENS4_13SM90_TMA_LOADENS4_14ComposedLayoutINS4_7SwizzleILi3ELi4ELi3EEENS4_18smem_ptr_flag_bitsILi8EEENSR_INS5_IJNSA_ILi8EEESF_EEENS5_IJSF_SB_EEEEEEEvNS4_8identityESY_NSZ_INS10_ILi2ELi4ELi3EEES13_NSR_INS5_IJSE_S14_EEENS5_IJSB_SE_EEEEEEEvS19_EENS_8epilogue10collective18CollectiveEpilogueINS1G_23Sm100TmaWarpSpecializedILi1ELi1ELi32ELb0ELb0EEEJSG_NS5_IJNSR_ISE_SB_EES1L_EEEaSH_aSH_NS1G_6fusion15FusionCallbacksIS1K_NS1N_17LinearCombinationIaiaiLNS_15FloatRoundStyleE2EEESG_S1M_JEEENS4_5SM1004TMEM4LOAD26SM100_TMEM_LOAD_16dp32b32xESY_NSZ_IS1A_S13_NSR_INS5_IJS14_SE_EEENS5_IJSE_SB_EEEEEEENS4_39AutoVectorizingCopyWithAssumedAlignmentILi128EEENS4_14SM90_TMA_STOREES20_S22_S22_EEEvvEEEEvNT_6ParamsE) ;  /* 0xffffff8802e87950 */ /* 0x000fea0003c3ffff */
        .weak           $__internal_2_$__cuda_sm10x_tcgen05_guardrail_trap_unallocated_columns_being_dealloced
        .type           $__internal_2_$__cuda_sm10x_tcgen05_guardrail_trap_unallocated_columns_being_dealloced,@function
        .size           $__internal_2_$__cuda_sm10x_tcgen05_guardrail_trap_unallocated_columns_being_dealloced,(.L_x_156 - $__internal_2_$__cuda_sm10x_tcgen05_guardrail_trap_unallocated_columns_being_dealloced)
$__internal_2_$__cuda_sm10x_tcgen05_guardrail_trap_unallocated_columns_being_dealloced:
[----:B------:R-:W-:Y:S05]  /*7460*/  BPT.TRAP 0x1 ;  /* 0x000000040000795c */ /* 0x000fea0000300000 */
[----:B------:R-:W-:-:S04]  /*7470*/  HFMA2 R3, -RZ, RZ, 0, 0 ;  /* 0x00000000ff037431 */ /* 0x000fc800000001ff */
[----:B------:R-:W-:Y:S05]  /*7480*/  RET.REL.NODEC R2 `(_ZN7cutlass13device_kernelINS_4gemm6kernel13GemmUniversalIN4cute5tupleIJiiiiEEENS1_10collective13CollectiveMmaINS1_35MainloopSm100TmaUmmaWarpSpecializedILi13ELi2ELi4ENS5_IJNS4_1CILi1EEESB_SB_EEEEENS5_IJNSA_ILi64EEESE_NSA_ILi128EEEEEEaNS5_IJlSB_lEEEaNS5_IJSB_llEEENS4_8TiledMMAINS4_8MMA_AtomIJNS4_15SM100_MMA_S8_SSIaaiLi64ELi64ELNS4_4UMMA5MajorE0ELSN_1ELNSM_8SaturateE0EEEEEENS4_6LayoutISC_NS5_IJNSA_ILi0EEESS_SS_EEEEENS5_IJNS4_10UnderscoreESV_SV_EEEEENS4_13SM90_TMA_LOADENS4_14ComposedLayoutINS4_7SwizzleILi3ELi4ELi3EEENS4_18smem_ptr_flag_bitsILi8EEENSR_INS5_IJNSA_ILi8EEESF_EEENS5_IJSF_SB_EEEEEEEvNS4_8identityESY_NSZ_INS10_ILi2ELi4ELi3EEES13_NSR_INS5_IJSE_S14_EEENS5_IJSB_SE_EEEEEEEvS19_EENS_8epilogue10collective18CollectiveEpilogueINS1G_23Sm100TmaWarpSpecializedILi1ELi1ELi32ELb0ELb0EEEJSG_NS5_IJNSR_ISE_SB_EES1L_EEEaSH_aSH_NS1G_6fusion15FusionCallbacksIS1K_NS1N_17LinearCombinationIaiaiLNS_15FloatRoundStyleE2EEESG_S1M_JEEENS4_5SM1004TMEM4LOAD26SM100_TMEM_LOAD_16dp32b32xESY_NSZ_IS1A_S13_NSR_INS5_IJS14_SE_EEENS5_IJSE_SB_EEEEEEENS4_39AutoVectorizingCopyWithAssumedAlignmentILi128EEENS4_14SM90_TMA_STOREES20_S22_S22_EEEvvEEEEvNT_6ParamsE) ;  /* 0xffffff8802dc7950 */ /* 0x000fea0003c3ffff */
.L_x_155:
[----:B------:R-:W-:-:S00]  /*7490*/  BRA `(.L_x_155) ;  /* 0xfffffffc00fc7947 */ /* 0x000fc0000383ffff */
[----:B------:R-:W-:-:S00]  /*74a0*/  NOP ;  /* 0x0000000000007918 */ /* 0x000fc00000000000 */
        /* <DEDUP_REMOVED lines=13> */
.L_x_156:


//--------------------- .nv.global.init           --------------------------
	.section	.nv.global.init,"aw",@progbits
.nv.global.init:
	.type		$str$27,@object
	.size		$str$27,($str$28 - $str$27)
$str$27:
        /*0000*/ 	.byte	0x28, 0x61, 0x64, 0x64, 0x72, 0x65, 0x73, 0x73, 0x20, 0x26, 0x20, 0x6d, 0x61, 0x73, 0x6b, 0x29
        /*0010*/ 	.byte	0x20, 0x3d, 0x3d, 0x20, 0x30, 0x00
	.type		$str$28,@object
	.size		$str$28,($str$26 - $str$28)
$str$28:
        /*0016*/ 	.byte	0x2f, 0x74, 0x6d, 0x70, 0x2f, 0x63, 0x75, 0x74, 0x6c, 0x61, 0x73, 0x73, 0x5f, 0x73, 0x77, 0x65
        /*0026*/ 	.byte	0x65, 0x70, 0x5f, 0x73, 0x72, 0x63, 0x2f, 0x69, 0x6e, 0x63, 0x6c, 0x75, 0x64, 0x65, 0x2f, 0x63
        /*0036*/ 	.byte	0x75, 0x74, 0x65, 0x2f, 0x70, 0x6f, 0x69, 0x6e, 0x74, 0x65, 0x72, 0x5f, 0x66, 0x6c, 0x61, 0x67
        /*0046*/ 	.byte	0x67, 0x65, 0x64, 0x2e, 0x68, 0x70, 0x70, 0x00
	.type		$str$26,@object
	.size		$str$26,($str$25 - $str$26)
$str$26:
        /*004e*/ 	.byte	0x2f, 0x74, 0x6d, 0x70, 0x2f, 0x63, 0x75, 0x74, 0x6c, 0x61, 0x73, 0x73, 0x5f, 0x73, 0x77, 0x65
        /*005e*/ 	.byte	0x65, 0x70, 0x5f, 0x73, 0x72, 0x63, 0x2f, 0x69, 0x6e, 0x63, 0x6c, 0x75, 0x64, 0x65, 0x2f, 0x63
        /*006e*/ 	.byte	0x75, 0x74, 0x65, 0x2f, 0x61, 0x74, 0x6f, 0x6d, 0x2f, 0x63, 0x6f, 0x70, 0x79, 0x5f, 0x74, 0x72
        /*007e*/ 	.byte	0x61, 0x69, 0x74, 0x73, 0x5f, 0x73, 0x6d, 0x31, 0x30, 0x30, 0x2e, 0x68, 0x70, 0x70, 0x00
	.type		$str$25,@object
	.size		$str$25,(__unnamed_1 - $str$25)
$str$25:
        /*008d*/ 	.byte	0x28, 0x28, 0x75, 0x69, 0x6e, 0x74, 0x33, 0x32, 0x5f, 0x74, 0x28, 0x74, 0x68, 0x72, 0x65, 0x61
        /*009d*/ 	.byte	0x64, 0x49, 0x64, 0x78, 0x2e, 0x78, 0x29, 0x20, 0x2f, 0x20, 0x33, 0x32, 0x29, 0x20, 0x25, 0x20
        /*00ad*/ 	.byte	0x34, 0x29, 0x20, 0x3d, 0x3d, 0x20, 0x28, 0x28, 0x28, 0x74, 0x6d, 0x65, 0x6d, 0x5f, 0x61, 0x64
        /*00bd*/ 	.byte	0x64, 0x72, 0x20, 0x3e, 0x3e, 0x20, 0x31, 0x36, 0x29, 0x20, 0x2f, 0x20, 0x33, 0x32, 0x29, 0x20
        /*00cd*/ 	.byte	0x25, 0x20, 0x34, 0x29, 0x00
	.type		__unnamed_1,@object
	.size		__unnamed_1,(__unnamed_2 - __unnamed_1)
__unnamed_1:
        /*00d2*/ 	.byte	0x61, 0x75, 0x74, 0x6f, 0x20, 0x63, 0x75, 0x74, 0x65, 0x3a, 0x3a, 0x61, 0x73, 0x5f, 0x70, 0x6f
        /* <DEDUP_REMOVED lines=24> */
        /*0262*/ 	.byte	0x00
	.type		__unnamed_2,@object
	.size		__unnamed_2,(.L_2 - __unnamed_2)
__unnamed_2:
        /* <DEDUP_REMOVED lines=41> */
.L_2:


//--------------------- .nv.shared._ZN7cutlass13device_kernelINS_4gemm6kernel13GemmUniversalIN4cute5tupleIJiiiiEEENS1_10collective13CollectiveMmaINS1_35MainloopSm100TmaUmmaWarpSpecializedILi13ELi2ELi4ENS5_IJNS4_1CILi1EEESB_SB_EEEEENS5_IJNSA_ILi64EEESE_NSA_ILi128EEEEEEaNS5_IJlSB_lEEEaNS5_IJSB_llEEENS4_8TiledMMAINS4_8MMA_AtomIJNS4_15SM100_MMA_S8_SSIaaiLi64ELi64ELNS4_4UMMA5MajorE0ELSN_1ELNSM_8SaturateE0EEEEEENS4_6LayoutISC_NS5_IJNSA_ILi0EEESS_SS_EEEEENS5_IJNS4_10UnderscoreESV_SV_EEEEENS4_13SM90_TMA_LOADENS4_14ComposedLayoutINS4_7SwizzleILi3ELi4ELi3EEENS4_18smem_ptr_flag_bitsILi8EEENSR_INS5_IJNSA_ILi8EEESF_EEENS5_IJSF_SB_EEEEEEEvNS4_8identityESY_NSZ_INS10_ILi2ELi4ELi3EEES13_NSR_INS5_IJSE_S14_EEENS5_IJSB_SE_EEEEEEEvS19_EENS_8epilogue10collective18CollectiveEpilogueINS1G_23Sm100TmaWarpSpecializedILi1ELi1ELi32ELb0ELb0EEEJSG_NS5_IJNSR_ISE_SB_EES1L_EEEaSH_aSH_NS1G_6fusion15FusionCallbacksIS1K_NS1N_17LinearCombinationIaiaiLNS_15FloatRoundStyleE2EEESG_S1M_JEEENS4_5SM1004TMEM4LOAD26SM100_TMEM_LOAD_16dp32b32xESY_NSZ_IS1A_S13_NSR_INS5_IJS14_SE_EEENS5_IJSE_SB_EEEEEEENS4_39AutoVectorizingCopyWithAssumedAlignmentILi128EEENS4_14SM90_TMA_STOREES20_S22_S22_EEEvvEEEEvNT_6ParamsE --------------------------
	.section	.nv.shared._ZN7cutlass13device_kernelINS_4gemm6kernel13GemmUniversalIN4cute5tupleIJiiiiEEENS1_10collective13CollectiveMmaINS1_35MainloopSm100TmaUmmaWarpSpecializedILi13ELi2ELi4ENS5_IJNS4_1CILi1EEESB_SB_EEEEENS5_IJNSA_ILi64EEESE_NSA_ILi128EEEEEEaNS5_IJlSB_lEEEaNS5_IJSB_llEEENS4_8TiledMMAINS4_8MMA_AtomIJNS4_15SM100_MMA_S8_SSIaaiLi64ELi64ELNS4_4UMMA5MajorE0ELSN_1ELNSM_8SaturateE0EEEEEENS4_6LayoutISC_NS5_IJNSA_ILi0EEESS_SS_EEEEENS5_IJNS4_10UnderscoreESV_SV_EEEEENS4_13SM90_TMA_LOADENS4_14ComposedLayoutINS4_7SwizzleILi3ELi4ELi3EEENS4_18smem_ptr_flag_bitsILi8EEENSR_INS5_IJNSA_ILi8EEESF_EEENS5_IJSF_SB_EEEEEEEvNS4_8identityESY_NSZ_INS10_ILi2ELi4ELi3EEES13_NSR_INS5_IJSE_S14_EEENS5_IJSB_SE_EEEEEEEvS19_EENS_8epilogue10collective18CollectiveEpilogueINS1G_23Sm100TmaWarpSpecializedILi1ELi1ELi32ELb0ELb0EEEJSG_NS5_IJNSR_ISE_SB_EES1L_EEEaSH_aSH_NS1G_6fusion15FusionCallbacksIS1K_NS1N_17LinearCombinationIaiaiLNS_15FloatRoundStyleE2EEESG_S1M_JEEENS4_5SM1004TMEM4LOAD26SM100_TMEM_LOAD_16dp32b32xESY_NSZ_IS1A_S13_NSR_INS5_IJS14_SE_EEENS5_IJSE_SB_EEEEEEENS4_39AutoVectorizingCopyWithAssumedAlignmentILi128EEENS4_14SM90_TMA_STOREES20_S22_S22_EEEvvEEEEvNT_6ParamsE,"aw",@nobits
	.sectionflags	@""
	.align	16
	.zero		1024


//--------------------- .nv.shared.reserved.0     --------------------------
	.section	.nv.shared.reserved.0,"aw",@nobits
	.weak		__nv_reservedSMEM_offset_0_alias
	.size		__nv_reservedSMEM_offset_0_alias, 0, 64
	.other		__nv_reservedSMEM_offset_0_alias,@"STO_CUDA_RESERVED_SHARED STV_DEFAULT"
__nv_reservedSMEM_offset_0_alias:
	.zero		0
.nv.shared.reserved.0:
	.zero		64
	.weak		__nv_reservedSMEM_tcgen05_partition
	.type		__nv_reservedSMEM_tcgen05_partition,@object
	.size		__nv_reservedSMEM_tcgen05_partition,(.L_0 - __nv_reservedSMEM_tcgen05_partition)
__nv_reservedSMEM_tcgen05_partition:
	.zero		32
.L_0:


//--------------------- .nv.global                --------------------------
	.section	.nv.global,"aw",@nobits
.nv.global:
	.type		_ZN40_INTERNAL_0aa3174e_4_k_cu_dac53698_408264cute1_E,@object
	.size		_ZN40_INTERNAL_0aa3174e_4_k_cu_dac53698_408264cute1_E,(_ZN40_INTERNAL_0aa3174e_4_k_cu_dac53698_408264cuda3std3__45__cpo6cbeginE - _ZN40_INTERNAL_0aa3174e_4_k_cu_dac53698_408264cute1_E)
_ZN40_INTERNAL_0aa3174e_4_k_cu_dac53698_408264cute1_E:
	.zero		1
	.type		_ZN40_INTERNAL_0aa3174e_4_k_cu_dac53698_408264cuda3std3__45__cpo6cbeginE,@object
	.size		_ZN40_INTERNAL_0aa3174e_4_k_cu_dac53698_408264cuda3std3__45__cpo6cbeginE,(_ZN40_INTERNAL_0aa3174e_4_k_cu_dac53698_408264cuda3std3__48in_placeE - _ZN40_INTERNAL_0aa3174e_4_k_cu_dac53698_408264cuda3std3__45__cpo6cbeginE)
_ZN40_INTERNAL_0aa3174e_4_k_cu_dac53698_408264cuda3std3__45__cpo6cbeginE:
	.zero		1
	.type		_ZN40_INTERNAL_0aa3174e_4_k_cu_dac53698_408264cuda3std3__48in_placeE,@object
	.size		_ZN40_INTERNAL_0aa3174e_4_k_cu_dac53698_408264cuda3std3__48in_placeE,(_ZN40_INTERNAL_0aa3174e_4_k_cu_dac53698_408264cuda3std6ranges3__45__cpo9iter_moveE - _ZN40_INTERNAL_0aa3174e_4_k_cu_dac53698_408264cuda3std3__48in_placeE)
_ZN40_INTERNAL_0aa3174e_4_k_cu_dac53698_408264cuda3std3__48in_placeE:
	.zero		1
	.type		_ZN40_INTERNAL_0aa3174e_4_k_cu_dac53698_408264cuda3std6ranges3__45__cpo9iter_moveE,@object
	.size		_ZN40_INTERNAL_0aa3174e_4_k_cu_dac53698_408264cuda3std6ranges3__45__cpo9iter_moveE,(_ZN40_INTERNAL_0aa3174e_4_k_cu_dac53698_408264cuda3std3__45__cpo5beginE - _ZN40_INTERNAL_0aa3174e_4_k_cu_dac53698_408264cuda3std6ranges3__45__cpo9iter_moveE)
_ZN40_INTERNAL_0aa3174e_4_k_cu_dac53698_408264cuda3std6ranges3__45__cpo9iter_moveE:
	.zero		1
	.type		_ZN40_INTERNAL_0aa3174e_4_k_cu_dac53698_408264cuda3std3__45__cpo5beginE,@object
	.size		_ZN40_INTERNAL_0aa3174e_4_k_cu_dac53698_408264cuda3std3__45__cpo5beginE,(_ZN40_INTERNAL_0aa3174e_4_k_cu_dac53698_408264cuda3std3__442_GLOBAL__N__0aa3174e_4_k_cu_dac53698_408266ignoreE - _ZN40_INTERNAL_0aa3174e_4_k_cu_dac53698_408264cuda3std3__45__cpo5beginE)
_ZN40_INTERNAL_0aa3174e_4_k_cu_dac53698_408264cuda3std3__45__cpo5beginE:
	.zero		1
	.type		_ZN40_INTERNAL_0aa3174e_4_k_cu_dac53698_408264cuda3std3__442_GLOBAL__N__0aa3174e_4_k_cu_dac53698_408266ignoreE,@object
	.size		_ZN40_INTERNAL_0aa3174e_4_k_cu_dac53698_408264cuda3std3__442_GLOBAL__N__0aa3174e_4_k_cu_dac53698_408266ignoreE,(_ZN40_INTERNAL_0aa3174e_4_k_cu_dac53698_408264cute7productE - _ZN40_INTERNAL_0aa3174e_4_k_cu_dac53698_408264cuda3std3__442_GLOBAL__N__0aa3174e_4_k_cu_dac53698_408266ignoreE)
_ZN40_INTERNAL_0aa3174e_4_k_cu_dac53698_408264cuda3std3__442_GLOBAL__N__0aa3174e_4_k_cu_dac53698_408266ignoreE:
	.zero		1
	.type		_ZN40_INTERNAL_0aa3174e_4_k_cu_dac53698_408264cute7productE,@object
	.size		_ZN40_INTERNAL_0aa3174e_4_k_cu_dac53698_408264cute7productE,(_ZN40_INTERNAL_0aa3174e_4_k_cu_dac53698_408264cuda3std3__45__cpo3endE - _ZN40_INTERNAL_0aa3174e_4_k_cu_dac53698_408264cute7productE)
_ZN40_INTERNAL_0aa3174e_4_k_cu_dac53698_408264cute7productE:
	.zero		1
	.type		_ZN40_INTERNAL_0aa3174e_4_k_cu_dac53698_408264cuda3std3__45__cpo3endE,@object
	.size		_ZN40_INTERNAL_0aa3174e_4_k_cu_dac53698_408264cuda3std3__45__cpo3endE,(_ZN40_INTERNAL_0aa3174e_4_k_cu_dac53698_408264cuda3std3__419piecewise_constructE - _ZN40_INTERNAL_0aa3174e_4_k_cu_dac53698_408264cuda3std3__45__cpo3endE)
_ZN40_INTERNAL_0aa3174e_4_k_cu_dac53698_408264cuda3std3__45__cpo3endE:
	.zero		1
	.type		_ZN40_INTERNAL_0aa3174e_4_k_cu_dac53698_408264cuda3std3__419piecewise_constructE,@object
	.size		_ZN40_INTERNAL_0aa3174e_4_k_cu_dac53698_408264cuda3std3__419piecewise_constructE,(_ZN40_INTERNAL_0aa3174e_4_k_cu_dac53698_408264cuda3std3__45__cpo4cendE - _ZN40_INTERNAL_0aa3174e_4_k_cu_dac53698_408264cuda3std3__419piecewise_constructE)
_ZN40_INTERNAL_0aa3174e_4_k_cu_dac53698_408264cuda3std3__419piecewise_constructE:
	.zero		1
	.type		_ZN40_INTERNAL_0aa3174e_4_k_cu_dac53698_408264cuda3std3__45__cpo4cendE,@object
	.size		_ZN40_INTERNAL_0aa3174e_4_k_cu_dac53698_408264cuda3std3__45__cpo4cendE,(_ZN40_INTERNAL_0aa3174e_4_k_cu_dac53698_408264cuda3std6ranges3__45__cpo4swapE - _ZN40_INTERNAL_0aa3174e_4_k_cu_dac53698_408264cuda3std3__45__cpo4cendE)
_ZN40_INTERNAL_0aa3174e_4_k_cu_dac53698_408264cuda3std3__45__cpo4cendE:
	.zero		1
	.type		_ZN40_INTERNAL_0aa3174e_4_k_cu_dac53698_408264cuda3std6ranges3__45__cpo4swapE,@object
	.size		_ZN40_INTERNAL_0aa3174e_4_k_cu_dac53698_408264cuda3std6ranges3__45__cpo4swapE,(.L_10 - _ZN40_INTERNAL_0aa3174e_4_k_cu_dac53698_408264cuda3std6ranges3__45__cpo4swapE)
_ZN40_INTERNAL_0aa3174e_4_k_cu_dac53698_408264cuda3std6ranges3__45__cpo4swapE:
	.zero		1
.L_10:


//--------------------- .nv.constant0._ZN7cutlass13device_kernelINS_4gemm6kernel13GemmUniversalIN4cute5tupleIJiiiiEEENS1_10collective13CollectiveMmaINS1_35MainloopSm100TmaUmmaWarpSpecializedILi13ELi2ELi4ENS5_IJNS4_1CILi1EEESB_SB_EEEEENS5_IJNSA_ILi64EEESE_NSA_ILi128EEEEEEaNS5_IJlSB_lEEEaNS5_IJSB_llEEENS4_8TiledMMAINS4_8MMA_AtomIJNS4_15SM100_MMA_S8_SSIaaiLi64ELi64ELNS4_4UMMA5MajorE0ELSN_1ELNSM_8SaturateE0EEEEEENS4_6LayoutISC_NS5_IJNSA_ILi0EEESS_SS_EEEEENS5_IJNS4_10UnderscoreESV_SV_EEEEENS4_13SM90_TMA_LOADENS4_14ComposedLayoutINS4_7SwizzleILi3ELi4ELi3EEENS4_18smem_ptr_flag_bitsILi8EEENSR_INS5_IJNSA_ILi8EEESF_EEENS5_IJSF_SB_EEEEEEEvNS4_8identityESY_NSZ_INS10_ILi2ELi4ELi3EEES13_NSR_INS5_IJSE_S14_EEENS5_IJSB_SE_EEEEEEEvS19_EENS_8epilogue10collective18CollectiveEpilogueINS1G_23Sm100TmaWarpSpecializedILi1ELi1ELi32ELb0ELb0EEEJSG_NS5_IJNSR_ISE_SB_EES1L_EEEaSH_aSH_NS1G_6fusion15FusionCallbacksIS1K_NS1N_17LinearCombinationIaiaiLNS_15FloatRoundStyleE2EEESG_S1M_JEEENS4_5SM1004TMEM4LOAD26SM100_TMEM_LOAD_16dp32b32xESY_NSZ_IS1A_S13_NSR_INS5_IJS14_SE_EEENS5_IJSE_SB_EEEEEEENS4_39AutoVectorizingCopyWithAssumedAlignmentILi128EEENS4_14SM90_TMA_STOREES20_S22_S22_EEEvvEEEEvNT_6ParamsE --------------------------
	.section	.nv.constant0._ZN7cutlass13device_kernelINS_4gemm6kernel13GemmUniversalIN4cute5tupleIJiiiiEEENS1_10collective13CollectiveMmaINS1_35MainloopSm100TmaUmmaWarpSpecializedILi13ELi2ELi4ENS5_IJNS4_1CILi1EEESB_SB_EEEEENS5_IJNSA_ILi64EEESE_NSA_ILi128EEEEEEaNS5_IJlSB_lEEEaNS5_IJSB_llEEENS4_8TiledMMAINS4_8MMA_AtomIJNS4_15SM100_MMA_S8_SSIaaiLi64ELi64ELNS4_4UMMA5MajorE0ELSN_1ELNSM_8SaturateE0EEEEEENS4_6LayoutISC_NS5_IJNSA_ILi0EEESS_SS_EEEEENS5_IJNS4_10UnderscoreESV_SV_EEEEENS4_13SM90_TMA_LOADENS4_14ComposedLayoutINS4_7SwizzleILi3ELi4ELi3EEENS4_18smem_ptr_flag_bitsILi8EEENSR_INS5_IJNSA_ILi8EEESF_EEENS5_IJSF_SB_EEEEEEEvNS4_8identityESY_NSZ_INS10_ILi2ELi4ELi3EEES13_NSR_INS5_IJSE_S14_EEENS5_IJSB_SE_EEEEEEEvS19_EENS_8epilogue10collective18CollectiveEpilogueINS1G_23Sm100TmaWarpSpecializedILi1ELi1ELi32ELb0ELb0EEEJSG_NS5_IJNSR_ISE_SB_EES1L_EEEaSH_aSH_NS1G_6fusion15FusionCallbacksIS1K_NS1N_17LinearCombinationIaiaiLNS_15FloatRoundStyleE2EEESG_S1M_JEEENS4_5SM1004TMEM4LOAD26SM100_TMEM_LOAD_16dp32b32xESY_NSZ_IS1A_S13_NSR_INS5_IJS14_SE_EEENS5_IJSE_SB_EEEEEEENS4_39AutoVectorizingCopyWithAssumedAlignmentILi128EEENS4_14SM90_TMA_STOREES20_S22_S22_EEEvvEEEEvNT_6ParamsE,"a",@progbits
	.sectionflags	@""
	.align	4
.nv.constant0._ZN7cutlass13device_kernelINS_4gemm6kernel13GemmUniversalIN4cute5tupleIJiiiiEEENS1_10collective13CollectiveMmaINS1_35MainloopSm100TmaUmmaWarpSpecializedILi13ELi2ELi4ENS5_IJNS4_1CILi1EEESB_SB_EEEEENS5_IJNSA_ILi64EEESE_NSA_ILi128EEEEEEaNS5_IJlSB_lEEEaNS5_IJSB_llEEENS4_8TiledMMAINS4_8MMA_AtomIJNS4_15SM100_MMA_S8_SSIaaiLi64ELi64ELNS4_4UMMA5MajorE0ELSN_1ELNSM_8SaturateE0EEEEEENS4_6LayoutISC_NS5_IJNSA_ILi0EEESS_SS_EEEEENS5_IJNS4_10UnderscoreESV_SV_EEEEENS4_13SM90_TMA_LOADENS4_14ComposedLayoutINS4_7SwizzleILi3ELi4ELi3EEENS4_18smem_ptr_flag_bitsILi8EEENSR_INS5_IJNSA_ILi8EEESF_EEENS5_IJSF_SB_EEEEEEEvNS4_8identityESY_NSZ_INS10_ILi2ELi4ELi3EEES13_NSR_INS5_IJSE_S14_EEENS5_IJSB_SE_EEEEEEEvS19_EENS_8epilogue10collective18CollectiveEpilogueINS1G_23Sm100TmaWarpSpecializedILi1ELi1ELi32ELb0ELb0EEEJSG_NS5_IJNSR_ISE_SB_EES1L_EEEaSH_aSH_NS1G_6fusion15FusionCallbacksIS1K_NS1N_17LinearCombinationIaiaiLNS_15FloatRoundStyleE2EEESG_S1M_JEEENS4_5SM1004TMEM4LOAD26SM100_TMEM_LOAD_16dp32b32xESY_NSZ_IS1A_S13_NSR_INS5_IJS14_SE_EEENS5_IJSE_SB_EEEEEEENS4_39AutoVectorizingCopyWithAssumedAlignmentILi128EEENS4_14SM90_TMA_STOREES20_S22_S22_EEEvvEEEEvNT_6ParamsE:
	.zero		2944


//--------------------- SYMBOLS --------------------------

	.type		.nv.reservedSmem.offset0,@object
	.size		.nv.reservedSmem.offset0,0x4
	.type		.nv.reservedSmem.cap,@object
	.size		.nv.reservedSmem.cap,0x4
	.type		__assertfail,@function
